	.target	sm_90a

	.elftype	@"ET_EXEC"


//--------------------- .note.nv.tkinfo           --------------------------
	.section	.note.nv.tkinfo,"",@"SHT_NOTE"
	.sectionflags	@"SHF_NOTE_NV_TKINFO"
	.tkinfo
        /*0018*/ 	.word	0x00000002
        /*0030*/ 	.string	""
        /*0030*/ 	.string	"ptxas"
        /*0030*/ 	.string	"Cuda compilation tools, release 13.0, V13.0.88"
        /*0030*/ 	.string	"Build cuda_13.0.r13.0/compiler.36424714_0"
        /*0030*/ 	.string	"-arch sm_90a -m 64 "



//--------------------- .note.nv.cuinfo           --------------------------
	.section	.note.nv.cuinfo,"",@"SHT_NOTE"
	.sectionflags	@"SHF_NOTE_NV_CUINFO"
        /*0018*/ 	.short	0x0002
        /*001a*/ 	.short	0x005a
        /*001c*/ 	.short	0x0082
	.zero		2


//--------------------- .nv.info                  --------------------------
	.section	.nv.info,"",@"SHT_CUDA_INFO"
	.align	4


	//----- nvinfo : EIATTR_REGCOUNT
	.align		4
        /*0000*/ 	.byte	0x04, 0x2f
        /*0002*/ 	.short	(.L_15 - .L_14)
	.align		4
.L_14:
        /*0004*/ 	.word	index@(_ZN7cutlass13device_kernelINS_4gemm6kernel13GemmUniversalIN4cute5tupleIJiiiiEEENS1_10collective13CollectiveMmaINS1_34MainloopSm90TmaGmmaWarpSpecializedILi11ENS5_IJNS4_1CILi2EEENSA_ILi1EEESC_EEENS1_35KernelTmaWarpSpecializedCooperativeEEENS5_IJNSA_ILi192EEENSA_ILi128EEENSA_ILi32EEEEEENS_6half_tENS5_IJlSC_lEEESK_SL_NS4_8TiledMMAINS4_8MMA_AtomIJNS4_4SM904GMMA26MMA_64x128x16_F32F16F16_SSILNSP_5MajorE0ELSR_0ELNSP_7ScaleInE1ELSS_1EEEEEENS4_6LayoutISD_NS5_IJSC_NSA_ILi0EEESW_EEEEENS5_IJNS4_10UnderscoreESZ_SZ_EEEEENS4_13SM90_TMA_LOADENS4_14ComposedLayoutINS4_7SwizzleILi2ELi4ELi3EEENS4_18smem_ptr_flag_bitsILi16EEENSV_INS5_IJNSA_ILi8EEESI_EEENS5_IJSI_SC_EEEEEEEvNS4_8identityENS4_23SM90_TMA_LOAD_MULTICASTES1C_vS1D_EENS_8epilogue10collective6detail29Sm90TmaWarpSpecializedAdapterINS1H_15DefaultEpilogueISK_SL_SL_NS1G_6thread17LinearCombinationISK_Li1EffLNS1L_9ScaleType4KindE0ELNS_15FloatRoundStyleE2ESK_EENS1_15EpilogueDefaultEEEEEvvEEEEvNT_6ParamsE)
        /*0008*/ 	.word	0x000000a8


	//----- nvinfo : EIATTR_FRAME_SIZE
	.align		4
.L_15:
        /*000c*/ 	.byte	0x04, 0x11
        /*000e*/ 	.short	(.L_17 - .L_16)
	.align		4
.L_16:
        /*0010*/ 	.word	index@(_ZN7cutlass13device_kernelINS_4gemm6kernel13GemmUniversalIN4cute5tupleIJiiiiEEENS1_10collective13CollectiveMmaINS1_34MainloopSm90TmaGmmaWarpSpecializedILi11ENS5_IJNS4_1CILi2EEENSA_ILi1EEESC_EEENS1_35KernelTmaWarpSpecializedCooperativeEEENS5_IJNSA_ILi192EEENSA_ILi128EEENSA_ILi32EEEEEENS_6half_tENS5_IJlSC_lEEESK_SL_NS4_8TiledMMAINS4_8MMA_AtomIJNS4_4SM904GMMA26MMA_64x128x16_F32F16F16_SSILNSP_5MajorE0ELSR_0ELNSP_7ScaleInE1ELSS_1EEEEEENS4_6LayoutISD_NS5_IJSC_NSA_ILi0EEESW_EEEEENS5_IJNS4_10UnderscoreESZ_SZ_EEEEENS4_13SM90_TMA_LOADENS4_14ComposedLayoutINS4_7SwizzleILi2ELi4ELi3EEENS4_18smem_ptr_flag_bitsILi16EEENSV_INS5_IJNSA_ILi8EEESI_EEENS5_IJSI_SC_EEEEEEEvNS4_8identityENS4_23SM90_TMA_LOAD_MULTICASTES1C_vS1D_EENS_8epilogue10collective6detail29Sm90TmaWarpSpecializedAdapterINS1H_15DefaultEpilogueISK_SL_SL_NS1G_6thread17LinearCombinationISK_Li1EffLNS1L_9ScaleType4KindE0ELNS_15FloatRoundStyleE2ESK_EENS1_15EpilogueDefaultEEEEEvvEEEEvNT_6ParamsE)
        /*0014*/ 	.word	0x00000000


	//----- nvinfo : EIATTR_MIN_STACK_SIZE
	.align		4
.L_17:
        /*0018*/ 	.byte	0x04, 0x12
        /*001a*/ 	.short	(.L_19 - .L_18)
	.align		4
.L_18:
        /*001c*/ 	.word	index@(_ZN7cutlass13device_kernelINS_4gemm6kernel13GemmUniversalIN4cute5tupleIJiiiiEEENS1_10collective13CollectiveMmaINS1_34MainloopSm90TmaGmmaWarpSpecializedILi11ENS5_IJNS4_1CILi2EEENSA_ILi1EEESC_EEENS1_35KernelTmaWarpSpecializedCooperativeEEENS5_IJNSA_ILi192EEENSA_ILi128EEENSA_ILi32EEEEEENS_6half_tENS5_IJlSC_lEEESK_SL_NS4_8TiledMMAINS4_8MMA_AtomIJNS4_4SM904GMMA26MMA_64x128x16_F32F16F16_SSILNSP_5MajorE0ELSR_0ELNSP_7ScaleInE1ELSS_1EEEEEENS4_6LayoutISD_NS5_IJSC_NSA_ILi0EEESW_EEEEENS5_IJNS4_10UnderscoreESZ_SZ_EEEEENS4_13SM90_TMA_LOADENS4_14ComposedLayoutINS4_7SwizzleILi2ELi4ELi3EEENS4_18smem_ptr_flag_bitsILi16EEENSV_INS5_IJNSA_ILi8EEESI_EEENS5_IJSI_SC_EEEEEEEvNS4_8identityENS4_23SM90_TMA_LOAD_MULTICASTES1C_vS1D_EENS_8epilogue10collective6detail29Sm90TmaWarpSpecializedAdapterINS1H_15DefaultEpilogueISK_SL_SL_NS1G_6thread17LinearCombinationISK_Li1EffLNS1L_9ScaleType4KindE0ELNS_15FloatRoundStyleE2ESK_EENS1_15EpilogueDefaultEEEEEvvEEEEvNT_6ParamsE)
        /*0020*/ 	.word	0x00000000
.L_19:


//--------------------- .nv.compat                --------------------------
	.section	.nv.compat,"",@"SHT_CUDA_COMPAT_INFO"
	.align	4
        /*0000*/ 	.byte	0x02, 0x09, 0x01, 0x00, 0x02, 0x02, 0x04, 0x00, 0x02, 0x05, 0x05, 0x00, 0x03, 0x07, 0x01, 0x01
        /*0010*/ 	.byte	0x02, 0x03, 0x01, 0x00, 0x02, 0x06, 0x01, 0x00, 0x04, 0x0b, 0x08, 0x00, 0x00, 0x00, 0x00, 0x00
        /*0020*/ 	.byte	0x00, 0x00, 0x00, 0x00


//--------------------- .nv.info._ZN7cutlass13device_kernelINS_4gemm6kernel13GemmUniversalIN4cute5tupleIJiiiiEEENS1_10collective13CollectiveMmaINS1_34MainloopSm90TmaGmmaWarpSpecializedILi11ENS5_IJNS4_1CILi2EEENSA_ILi1EEESC_EEENS1_35KernelTmaWarpSpecializedCooperativeEEENS5_IJNSA_ILi192EEENSA_ILi128EEENSA_ILi32EEEEEENS_6half_tENS5_IJlSC_lEEESK_SL_NS4_8TiledMMAINS4_8MMA_AtomIJNS4_4SM904GMMA26MMA_64x128x16_F32F16F16_SSILNSP_5MajorE0ELSR_0ELNSP_7ScaleInE1ELSS_1EEEEEENS4_6LayoutISD_NS5_IJSC_NSA_ILi0EEESW_EEEEENS5_IJNS4_10UnderscoreESZ_SZ_EEEEENS4_13SM90_TMA_LOADENS4_14ComposedLayoutINS4_7SwizzleILi2ELi4ELi3EEENS4_18smem_ptr_flag_bitsILi16EEENSV_INS5_IJNSA_ILi8EEESI_EEENS5_IJSI_SC_EEEEEEEvNS4_8identityENS4_23SM90_TMA_LOAD_MULTICASTES1C_vS1D_EENS_8epilogue10collective6detail29Sm90TmaWarpSpecializedAdapterINS1H_15DefaultEpilogueISK_SL_SL_NS1G_6thread17LinearCombinationISK_Li1EffLNS1L_9ScaleType4KindE0ELNS_15FloatRoundStyleE2ESK_EENS1_15EpilogueDefaultEEEEEvvEEEEvNT_6ParamsE --------------------------
	.section	.nv.info._ZN7cutlass13device_kernelINS_4gemm6kernel13GemmUniversalIN4cute5tupleIJiiiiEEENS1_10collective13CollectiveMmaINS1_34MainloopSm90TmaGmmaWarpSpecializedILi11ENS5_IJNS4_1CILi2EEENSA_ILi1EEESC_EEENS1_35KernelTmaWarpSpecializedCooperativeEEENS5_IJNSA_ILi192EEENSA_ILi128EEENSA_ILi32EEEEEENS_6half_tENS5_IJlSC_lEEESK_SL_NS4_8TiledMMAINS4_8MMA_AtomIJNS4_4SM904GMMA26MMA_64x128x16_F32F16F16_SSILNSP_5MajorE0ELSR_0ELNSP_7ScaleInE1ELSS_1EEEEEENS4_6LayoutISD_NS5_IJSC_NSA_ILi0EEESW_EEEEENS5_IJNS4_10UnderscoreESZ_SZ_EEEEENS4_13SM90_TMA_LOADENS4_14ComposedLayoutINS4_7SwizzleILi2ELi4ELi3EEENS4_18smem_ptr_flag_bitsILi16EEENSV_INS5_IJNSA_ILi8EEESI_EEENS5_IJSI_SC_EEEEEEEvNS4_8identityENS4_23SM90_TMA_LOAD_MULTICASTES1C_vS1D_EENS_8epilogue10collective6detail29Sm90TmaWarpSpecializedAdapterINS1H_15DefaultEpilogueISK_SL_SL_NS1G_6thread17LinearCombinationISK_Li1EffLNS1L_9ScaleType4KindE0ELNS_15FloatRoundStyleE2ESK_EENS1_15EpilogueDefaultEEEEEvvEEEEvNT_6ParamsE,"",@"SHT_CUDA_INFO"
	.sectionflags	@""
	.align	4


	//----- nvinfo : EIATTR_CUDA_API_VERSION
	.align		4
        /*0000*/ 	.byte	0x04, 0x37
        /*0002*/ 	.short	(.L_21 - .L_20)
.L_20:
        /*0004*/ 	.word	0x00000082


	//----- nvinfo : EIATTR_KPARAM_INFO
	.align		4
.L_21:
        /*0008*/ 	.byte	0x04, 0x17
        /*000a*/ 	.short	(.L_23 - .L_22)
.L_22:
        /*000c*/ 	.word	0x00000000
        /*0010*/ 	.short	0x0000
        /*0012*/ 	.short	0x0070
        /*0014*/ 	.byte	0x00, 0xf0, 0x01, 0x10


	//----- nvinfo : EIATTR_SPARSE_MMA_MASK
	.align		4
.L_23:
        /*0018*/ 	.byte	0x03, 0x50
        /*001a*/ 	.short	0x0000


	//----- nvinfo : EIATTR_MAXREG_COUNT
	.align		4
        /*001c*/ 	.byte	0x03, 0x1b
        /*001e*/ 	.short	0x00a8


	//----- nvinfo : EIATTR_NUM_BARRIERS
	.align		4
        /*0020*/ 	.byte	0x02, 0x4c
        /*0022*/ 	.byte	0x01
	.zero		1


	//----- nvinfo : EIATTR_EXTERNS
	.align		4
        /*0024*/ 	.byte	0x04, 0x0f
        /*0026*/ 	.short	(.L_25 - .L_24)


	//   ....[0]....
	.align		4
.L_24:
        /*0028*/ 	.word	index@(__assertfail)


	//----- nvinfo : EIATTR_MERCURY_ISA_VERSION
	.align		4
.L_25:
        /*002c*/ 	.byte	0x03, 0x5f
        /*002e*/ 	.short	0x0101


	//----- nvinfo : EIATTR_INT_WARP_WIDE_INSTR_OFFSETS
	.align		4
        /*0030*/ 	.byte	0x04, 0x31
        /*0032*/ 	.short	(.L_27 - .L_26)


	//   ....[0]....
.L_26:
        /*0034*/ 	.word	0x00000590


	//   ....[1]....
        /*0038*/ 	.word	0x000005c0


	//   ....[2]....
        /*003c*/ 	.word	0x00000780


	//----- nvinfo : EIATTR_COOP_GROUP_MASK_REGIDS
	.align		4
.L_27:
        /*0040*/ 	.byte	0x04, 0x29
        /*0042*/ 	.short	(.L_29 - .L_28)


	//   ....[0]....
.L_28:
        /*0044*/ 	.word	0xffffffff


	//   ....[1]....
        /*0048*/ 	.word	0xffffffff


	//   ....[2]....
        /*004c*/ 	.word	0xffffffff


	//   ....[3]....
        /*0050*/ 	.word	0xffffffff


	//   ....[4]....
        /*0054*/ 	.word	0xffffffff


	//   ....[5]....
        /*0058*/ 	.word	0xffffffff


	//----- nvinfo : EIATTR_COOP_GROUP_INSTR_OFFSETS
	.align		4
.L_29:
        /*005c*/ 	.byte	0x04, 0x28
        /*005e*/ 	.short	(.L_31 - .L_30)


	//   ....[0]....
.L_30:
        /*0060*/ 	.word	0x00000060


	//   ....[1]....
        /*0064*/ 	.word	0x00000070


	//   ....[2]....
        /*0068*/ 	.word	0x00000130


	//   ....[3]....
        /*006c*/ 	.word	0x000003e0


	//   ....[4]....
        /*0070*/ 	.word	0x00000900


	//   ....[5]....
        /*0074*/ 	.word	0x00001350


	//----- nvinfo : EIATTR_REG_RECONFIG
	.align		4
.L_31:
        /*0078*/ 	.byte	0x01, 0x54
	.zero		2


	//----- nvinfo : EIATTR_SYSCALL_OFFSETS
	.align		4
        /*007c*/ 	.byte	0x04, 0x46
        /*007e*/ 	.short	(.L_33 - .L_32)


	//   ....[0]....
.L_32:
        /*0080*/ 	.word	0x00001510


	//----- nvinfo : EIATTR_MBARRIER_INSTR_OFFSETS
	.align		4
.L_33:
        /*0084*/ 	.byte	0x04, 0x39
        /*0086*/ 	.short	(.L_35 - .L_34)


	//   ....[0]....
.L_34:
        /*0088*/ 	.word	0x00000250
        /*008c*/ 	.word	0x000000ff
        /*0090*/ 	.word	0x00000000
        /*0094*/ 	.short	0x0100
        /*0096*/ 	.byte	0x08
	.zero		1


	//   ....[1]....
        /*0098*/ 	.word	0x00000260
        /*009c*/ 	.word	0x000000ff
        /*00a0*/ 	.word	0x00000058
        /*00a4*/ 	.short	0x0100
        /*00a6*/ 	.byte	0x08
	.zero		1


	//   ....[2]....
        /*00a8*/ 	.word	0x00000270
        /*00ac*/ 	.word	0x000000ff
        /*00b0*/ 	.word	0x00000008
        /*00b4*/ 	.short	0x0100
        /*00b6*/ 	.byte	0x08
	.zero		1


	//   ....[3]....
        /*00b8*/ 	.word	0x00000280
        /*00bc*/ 	.word	0x000000ff
        /*00c0*/ 	.word	0x00000060
        /*00c4*/ 	.short	0x0100
        /*00c6*/ 	.byte	0x08
	.zero		1


	//   ....[4]....
        /*00c8*/ 	.word	0x00000290
        /*00cc*/ 	.word	0x000000ff
        /*00d0*/ 	.word	0x00000010
        /*00d4*/ 	.short	0x0100
        /*00d6*/ 	.byte	0x08
	.zero		1


	//   ....[5]....
        /*00d8*/ 	.word	0x000002a0
        /*00dc*/ 	.word	0x000000ff
        /*00e0*/ 	.word	0x00000068
        /*00e4*/ 	.short	0x0100
        /*00e6*/ 	.byte	0x08
	.zero		1


	//   ....[6]....
        /*00e8*/ 	.word	0x000002b0
        /*00ec*/ 	.word	0x000000ff
        /*00f0*/ 	.word	0x00000018
        /*00f4*/ 	.short	0x0100
        /*00f6*/ 	.byte	0x08
	.zero		1


	//   ....[7]....
        /*00f8*/ 	.word	0x000002c0
        /*00fc*/ 	.word	0x000000ff
        /*0100*/ 	.word	0x00000070
        /*0104*/ 	.short	0x0100
        /*0106*/ 	.byte	0x08
	.zero		1


	//   ....[8]....
        /*0108*/ 	.word	0x000002d0
        /*010c*/ 	.word	0x000000ff
        /*0110*/ 	.word	0x00000020
        /*0114*/ 	.short	0x0100
        /*0116*/ 	.byte	0x08
	.zero		1


	//   ....[9]....
        /*0118*/ 	.word	0x000002e0
        /*011c*/ 	.word	0x000000ff
        /*0120*/ 	.word	0x00000078
        /*0124*/ 	.short	0x0100
        /*0126*/ 	.byte	0x08
	.zero		1


	//   ....[10]....
        /*0128*/ 	.word	0x000002f0
        /*012c*/ 	.word	0x000000ff
        /*0130*/ 	.word	0x00000028
        /*0134*/ 	.short	0x0100
        /*0136*/ 	.byte	0x08
	.zero		1


	//   ....[11]....
        /*0138*/ 	.word	0x00000300
        /*013c*/ 	.word	0x000000ff
        /*0140*/ 	.word	0x00000080
        /*0144*/ 	.short	0x0100
        /*0146*/ 	.byte	0x08
	.zero		1


	//   ....[12]....
        /*0148*/ 	.word	0x00000310
        /*014c*/ 	.word	0x000000ff
        /*0150*/ 	.word	0x00000030
        /*0154*/ 	.short	0x0100
        /*0156*/ 	.byte	0x08
	.zero		1


	//   ....[13]....
        /*0158*/ 	.word	0x00000320
        /*015c*/ 	.word	0x000000ff
        /*0160*/ 	.word	0x00000088
        /*0164*/ 	.short	0x0100
        /*0166*/ 	.byte	0x08
	.zero		1


	//   ....[14]....
        /*0168*/ 	.word	0x00000330
        /*016c*/ 	.word	0x000000ff
        /*0170*/ 	.word	0x00000038
        /*0174*/ 	.short	0x0100
        /*0176*/ 	.byte	0x08
	.zero		1


	//   ....[15]....
        /*0178*/ 	.word	0x00000340
        /*017c*/ 	.word	0x000000ff
        /*0180*/ 	.word	0x00000090
        /*0184*/ 	.short	0x0100
        /*0186*/ 	.byte	0x08
	.zero		1


	//   ....[16]....
        /*0188*/ 	.word	0x00000350
        /*018c*/ 	.word	0x000000ff
        /*0190*/ 	.word	0x00000040
        /*0194*/ 	.short	0x0100
        /*0196*/ 	.byte	0x08
	.zero		1


	//   ....[17]....
        /*0198*/ 	.word	0x00000360
        /*019c*/ 	.word	0x000000ff
        /*01a0*/ 	.word	0x00000098
        /*01a4*/ 	.short	0x0100
        /*01a6*/ 	.byte	0x08
	.zero		1


	//   ....[18]....
        /*01a8*/ 	.word	0x00000370
        /*01ac*/ 	.word	0x000000ff
        /*01b0*/ 	.word	0x00000048
        /*01b4*/ 	.short	0x0100
        /*01b6*/ 	.byte	0x08
	.zero		1


	//   ....[19]....
        /*01b8*/ 	.word	0x00000380
        /*01bc*/ 	.word	0x000000ff
        /*01c0*/ 	.word	0x000000a0
        /*01c4*/ 	.short	0x0100
        /*01c6*/ 	.byte	0x08
	.zero		1


	//   ....[20]....
        /*01c8*/ 	.word	0x00000390
        /*01cc*/ 	.word	0x000000ff
        /*01d0*/ 	.word	0x00000050
        /*01d4*/ 	.short	0x0100
        /*01d6*/ 	.byte	0x08
	.zero		1


	//   ....[21]....
        /*01d8*/ 	.word	0x000003a0
        /*01dc*/ 	.word	0x000000ff
        /*01e0*/ 	.word	0x000000a8
        /*01e4*/ 	.short	0x0100
        /*01e6*/ 	.byte	0x08
	.zero		1


	//   ....[22]....
        /*01e8*/ 	.word	0x00000800
        /*01ec*/ 	.word	0x000000ff
        /*01f0*/ 	.word	0x000000c0
        /*01f4*/ 	.short	0x0100
        /*01f6*/ 	.byte	0x06
	.zero		1


	//   ....[23]....
        /*01f8*/ 	.word	0x00000890
        /*01fc*/ 	.word	0x000000ff
        /*0200*/ 	.word	0x000000c8
        /*0204*/ 	.short	0x0100
        /*0206*/ 	.byte	0x06
	.zero		1


	//   ....[24]....
        /*0208*/ 	.word	0x000015d0
        /*020c*/ 	.word	0x00000003
        /*0210*/ 	.word	0x00000000
        /*0214*/ 	.short	0x010a
        /*0216*/ 	.byte	0x3f
	.zero		1


	//   ....[25]....
        /*0218*/ 	.word	0x00001610
        /*021c*/ 	.word	0x00000003
        /*0220*/ 	.word	0x00000000
        /*0224*/ 	.short	0x010a
        /*0226*/ 	.byte	0x3f
	.zero		1


	//   ....[26]....
        /*0228*/ 	.word	0x000019a0
        /*022c*/ 	.word	0x00000005
        /*0230*/ 	.word	0x00000000
        /*0234*/ 	.short	0x010a
        /*0236*/ 	.byte	0x3f
	.zero		1


	//   ....[27]....
        /*0238*/ 	.word	0x000019e0
        /*023c*/ 	.word	0x00000005
        /*0240*/ 	.word	0x00000000
        /*0244*/ 	.short	0x010a
        /*0246*/ 	.byte	0x3f
	.zero		1


	//   ....[28]....
        /*0248*/ 	.word	0x00001c00
        /*024c*/ 	.word	0x00000005
        /*0250*/ 	.word	0x00000000
        /*0254*/ 	.short	0x0101
        /*0256*/ 	.byte	0x3f
	.zero		1


	//   ....[29]....
        /*0258*/ 	.word	0x00001e20
        /*025c*/ 	.word	0x00000003
        /*0260*/ 	.word	0x00000000
        /*0264*/ 	.short	0x0101
        /*0266*/ 	.byte	0x3f
	.zero		1


	//   ....[30]....
        /*0268*/ 	.word	0x0000b620
        /*026c*/ 	.word	0x00000017
        /*0270*/ 	.word	0x00000058
        /*0274*/ 	.short	0x010a
        /*0276*/ 	.byte	0x3f
	.zero		1


	//   ....[31]....
        /*0278*/ 	.word	0x0000b990
        /*027c*/ 	.word	0x00000003
        /*0280*/ 	.word	0x000000c8
        /*0284*/ 	.short	0x0101
        /*0286*/ 	.byte	0x3f
	.zero		1


	//   ....[32]....
        /*0288*/ 	.word	0x0000c0f0
        /*028c*/ 	.word	0x00000007
        /*0290*/ 	.word	0x00000000
        /*0294*/ 	.short	0x010a
        /*0296*/ 	.byte	0x3f
	.zero		1


	//   ....[33]....
        /*0298*/ 	.word	0x0000c170
        /*029c*/ 	.word	0x00000008
        /*02a0*/ 	.word	0x00000000
        /*02a4*/ 	.short	0x010a
        /*02a6*/ 	.byte	0x3f
	.zero		1


	//   ....[34]....
        /*02a8*/ 	.word	0x0000c200
        /*02ac*/ 	.word	0x00000009
        /*02b0*/ 	.word	0x00000000
        /*02b4*/ 	.short	0x010a
        /*02b6*/ 	.byte	0x3f
	.zero		1


	//   ....[35]....
        /*02b8*/ 	.word	0x0000c290
        /*02bc*/ 	.word	0x00000008
        /*02c0*/ 	.word	0x00000000
        /*02c4*/ 	.short	0x010a
        /*02c6*/ 	.byte	0x3f
	.zero		1


	//   ....[36]....
        /*02c8*/ 	.word	0x0000c320
        /*02cc*/ 	.word	0x00000009
        /*02d0*/ 	.word	0x00000000
        /*02d4*/ 	.short	0x010a
        /*02d6*/ 	.byte	0x3f
	.zero		1


	//   ....[37]....
        /*02d8*/ 	.word	0x0000c3b0
        /*02dc*/ 	.word	0x00000008
        /*02e0*/ 	.word	0x00000000
        /*02e4*/ 	.short	0x010a
        /*02e6*/ 	.byte	0x3f
	.zero		1


	//   ....[38]....
        /*02e8*/ 	.word	0x0000c440
        /*02ec*/ 	.word	0x00000009
        /*02f0*/ 	.word	0x00000000
        /*02f4*/ 	.short	0x010a
        /*02f6*/ 	.byte	0x3f
	.zero		1


	//   ....[39]....
        /*02f8*/ 	.word	0x0000c4d0
        /*02fc*/ 	.word	0x00000008
        /*0300*/ 	.word	0x00000000
        /*0304*/ 	.short	0x010a
        /*0306*/ 	.byte	0x3f
	.zero		1


	//   ....[40]....
        /*0308*/ 	.word	0x0000c560
        /*030c*/ 	.word	0x00000009
        /*0310*/ 	.word	0x00000000
        /*0314*/ 	.short	0x010a
        /*0316*/ 	.byte	0x3f
	.zero		1


	//   ....[41]....
        /*0318*/ 	.word	0x0000c5f0
        /*031c*/ 	.word	0x00000006
        /*0320*/ 	.word	0x00000000
        /*0324*/ 	.short	0x010a
        /*0326*/ 	.byte	0x3f
	.zero		1


	//   ....[42]....
        /*0328*/ 	.word	0x0000c680
        /*032c*/ 	.word	0x00000003
        /*0330*/ 	.word	0x00000000
        /*0334*/ 	.short	0x010a
        /*0336*/ 	.byte	0x3f
	.zero		1


	//   ....[43]....
        /*0338*/ 	.word	0x0000c6e0
        /*033c*/ 	.word	0x00000003
        /*0340*/ 	.word	0x00000000
        /*0344*/ 	.short	0x010a
        /*0346*/ 	.byte	0x3f
	.zero		1


	//   ....[44]....
        /*0348*/ 	.word	0x0000c730
        /*034c*/ 	.word	0x00000005
        /*0350*/ 	.word	0x00000000
        /*0354*/ 	.short	0x010a
        /*0356*/ 	.byte	0x3f
	.zero		1


	//   ....[45]....
        /*0358*/ 	.word	0x0000c800
        /*035c*/ 	.word	0x00000017
        /*0360*/ 	.word	0x00000058
        /*0364*/ 	.short	0x010a
        /*0366*/ 	.byte	0x3f
	.zero		1


	//   ....[46]....
        /*0368*/ 	.word	0x0000c8d0
        /*036c*/ 	.word	0x00000007
        /*0370*/ 	.word	0x00000000
        /*0374*/ 	.short	0x010a
        /*0376*/ 	.byte	0x3f
	.zero		1


	//   ....[47]....
        /*0378*/ 	.word	0x0000c920
        /*037c*/ 	.word	0x00000008
        /*0380*/ 	.word	0x00000000
        /*0384*/ 	.short	0x010a
        /*0386*/ 	.byte	0x3f
	.zero		1


	//   ....[48]....
        /*0388*/ 	.word	0x0000c970
        /*038c*/ 	.word	0x00000009
        /*0390*/ 	.word	0x00000000
        /*0394*/ 	.short	0x010a
        /*0396*/ 	.byte	0x3f
	.zero		1


	//   ....[49]....
        /*0398*/ 	.word	0x0000c9c0
        /*039c*/ 	.word	0x00000008
        /*03a0*/ 	.word	0x00000000
        /*03a4*/ 	.short	0x010a
        /*03a6*/ 	.byte	0x3f
	.zero		1


	//   ....[50]....
        /*03a8*/ 	.word	0x0000ca10
        /*03ac*/ 	.word	0x00000009
        /*03b0*/ 	.word	0x00000000
        /*03b4*/ 	.short	0x010a
        /*03b6*/ 	.byte	0x3f
	.zero		1


	//   ....[51]....
        /*03b8*/ 	.word	0x0000ca60
        /*03bc*/ 	.word	0x00000008
        /*03c0*/ 	.word	0x00000000
        /*03c4*/ 	.short	0x010a
        /*03c6*/ 	.byte	0x3f
	.zero		1


	//   ....[52]....
        /*03c8*/ 	.word	0x0000cab0
        /*03cc*/ 	.word	0x00000009
        /*03d0*/ 	.word	0x00000000
        /*03d4*/ 	.short	0x010a
        /*03d6*/ 	.byte	0x3f
	.zero		1


	//   ....[53]....
        /*03d8*/ 	.word	0x0000cb00
        /*03dc*/ 	.word	0x00000008
        /*03e0*/ 	.word	0x00000000
        /*03e4*/ 	.short	0x010a
        /*03e6*/ 	.byte	0x3f
	.zero		1


	//   ....[54]....
        /*03e8*/ 	.word	0x0000cb50
        /*03ec*/ 	.word	0x00000009
        /*03f0*/ 	.word	0x00000000
        /*03f4*/ 	.short	0x010a
        /*03f6*/ 	.byte	0x3f
	.zero		1


	//   ....[55]....
        /*03f8*/ 	.word	0x0000cba0
        /*03fc*/ 	.word	0x00000006
        /*0400*/ 	.word	0x00000000
        /*0404*/ 	.short	0x010a
        /*0406*/ 	.byte	0x3f
	.zero		1


	//----- nvinfo : EIATTR_NUM_MBARRIERS
	.align		4
.L_35:
        /*0408*/ 	.byte	0x03, 0x38
        /*040a*/ 	.short	0x0018


	//----- nvinfo : EIATTR_EXIT_INSTR_OFFSETS
	.align		4
        /*040c*/ 	.byte	0x04, 0x1c
        /*040e*/ 	.short	(.L_37 - .L_36)


	//   ....[0]....
.L_36:
        /*0410*/ 	.word	0x00000a60


	//   ....[1]....
        /*0414*/ 	.word	0x00001280


	//   ....[2]....
        /*0418*/ 	.word	0x0000ad30


	//   ....[3]....
        /*041c*/ 	.word	0x0000b290


	//   ....[4]....
        /*0420*/ 	.word	0x0000c6d0


	//----- nvinfo : EIATTR_MAX_THREADS
	.align		4
.L_37:
        /*0424*/ 	.byte	0x04, 0x05
        /*0426*/ 	.short	(.L_39 - .L_38)
.L_38:
        /*0428*/ 	.word	0x00000180
        /*042c*/ 	.word	0x00000001
        /*0430*/ 	.word	0x00000001


	//----- nvinfo : EIATTR_CRS_STACK_SIZE
	.align		4
.L_39:
        /*0434*/ 	.byte	0x04, 0x1e
        /*0436*/ 	.short	(.L_41 - .L_40)
.L_40:
        /*0438*/ 	.word	0x00000000


	//----- nvinfo : EIATTR_CBANK_PARAM_SIZE
	.align		4
.L_41:
        /*043c*/ 	.byte	0x03, 0x19
        /*043e*/ 	.short	0x0470


	//----- nvinfo : EIATTR_PARAM_CBANK
	.align		4
        /*0440*/ 	.byte	0x04, 0x0a
        /*0442*/ 	.short	(.L_43 - .L_42)
	.align		4
.L_42:
        /*0444*/ 	.word	index@(.nv.constant0._ZN7cutlass13device_kernelINS_4gemm6kernel13GemmUniversalIN4cute5tupleIJiiiiEEENS1_10collective13CollectiveMmaINS1_34MainloopSm90TmaGmmaWarpSpecializedILi11ENS5_IJNS4_1CILi2EEENSA_ILi1EEESC_EEENS1_35KernelTmaWarpSpecializedCooperativeEEENS5_IJNSA_ILi192EEENSA_ILi128EEENSA_ILi32EEEEEENS_6half_tENS5_IJlSC_lEEESK_SL_NS4_8TiledMMAINS4_8MMA_AtomIJNS4_4SM904GMMA26MMA_64x128x16_F32F16F16_SSILNSP_5MajorE0ELSR_0ELNSP_7ScaleInE1ELSS_1EEEEEENS4_6LayoutISD_NS5_IJSC_NSA_ILi0EEESW_EEEEENS5_IJNS4_10UnderscoreESZ_SZ_EEEEENS4_13SM90_TMA_LOADENS4_14ComposedLayoutINS4_7SwizzleILi2ELi4ELi3EEENS4_18smem_ptr_flag_bitsILi16EEENSV_INS5_IJNSA_ILi8EEESI_EEENS5_IJSI_SC_EEEEEEEvNS4_8identityENS4_23SM90_TMA_LOAD_MULTICASTES1C_vS1D_EENS_8epilogue10collective6detail29Sm90TmaWarpSpecializedAdapterINS1H_15DefaultEpilogueISK_SL_SL_NS1G_6thread17LinearCombinationISK_Li1EffLNS1L_9ScaleType4KindE0ELNS_15FloatRoundStyleE2ESK_EENS1_15EpilogueDefaultEEEEEvvEEEEvNT_6ParamsE)
        /*0448*/ 	.short	0x0210
        /*044a*/ 	.short	0x0470


	//----- nvinfo : EIATTR_SW_WAR
	.align		4
.L_43:
        /*044c*/ 	.byte	0x04, 0x36
        /*044e*/ 	.short	(.L_45 - .L_44)
.L_44:
        /*0450*/ 	.word	0x00000008
.L_45:


//--------------------- .nv.callgraph             --------------------------
	.section	.nv.callgraph,"",@"SHT_CUDA_CALLGRAPH"
	.align	4
	.sectionentsize	8
	.align		4
        /*0000*/ 	.word	0x00000000
	.align		4
        /*0004*/ 	.word	0xffffffff
	.align		4
        /*0008*/ 	.word	index@(_ZN7cutlass13device_kernelINS_4gemm6kernel13GemmUniversalIN4cute5tupleIJiiiiEEENS1_10collective13CollectiveMmaINS1_34MainloopSm90TmaGmmaWarpSpecializedILi11ENS5_IJNS4_1CILi2EEENSA_ILi1EEESC_EEENS1_35KernelTmaWarpSpecializedCooperativeEEENS5_IJNSA_ILi192EEENSA_ILi128EEENSA_ILi32EEEEEENS_6half_tENS5_IJlSC_lEEESK_SL_NS4_8TiledMMAINS4_8MMA_AtomIJNS4_4SM904GMMA26MMA_64x128x16_F32F16F16_SSILNSP_5MajorE0ELSR_0ELNSP_7ScaleInE1ELSS_1EEEEEENS4_6LayoutISD_NS5_IJSC_NSA_ILi0EEESW_EEEEENS5_IJNS4_10UnderscoreESZ_SZ_EEEEENS4_13SM90_TMA_LOADENS4_14ComposedLayoutINS4_7SwizzleILi2ELi4ELi3EEENS4_18smem_ptr_flag_bitsILi16EEENSV_INS5_IJNSA_ILi8EEESI_EEENS5_IJSI_SC_EEEEEEEvNS4_8identityENS4_23SM90_TMA_LOAD_MULTICASTES1C_vS1D_EENS_8epilogue10collective6detail29Sm90TmaWarpSpecializedAdapterINS1H_15DefaultEpilogueISK_SL_SL_NS1G_6thread17LinearCombinationISK_Li1EffLNS1L_9ScaleType4KindE0ELNS_15FloatRoundStyleE2ESK_EENS1_15EpilogueDefaultEEEEEvvEEEEvNT_6ParamsE)
	.align		4
        /*000c*/ 	.word	index@(__assertfail)
	.align		4
        /*0010*/ 	.word	0x00000000
	.align		4
        /*0014*/ 	.word	0xfffffffe
	.align		4
        /*0018*/ 	.word	0x00000000
	.align		4
        /*001c*/ 	.word	0xfffffffd
	.align		4
        /*0020*/ 	.word	0x00000000
	.align		4
        /*0024*/ 	.word	0xfffffffc


//--------------------- .nv.constant4             --------------------------
	.section	.nv.constant4,"a",@progbits
	.align	8
	.align		8
.nv.constant4:
        /*0000*/ 	.dword	__assertfail
	.align		8
        /*0008*/ 	.dword	__unnamed_1
	.align		8
        /*0010*/ 	.dword	_ZN39_INTERNAL_42280ab8_4_k_cu_5493c808_50844cuda3std3__45__cpo5beginE
	.align		8
        /*0018*/ 	.dword	_ZN39_INTERNAL_42280ab8_4_k_cu_5493c808_50844cuda3std3__45__cpo3endE
	.align		8
        /*0020*/ 	.dword	_ZN39_INTERNAL_42280ab8_4_k_cu_5493c808_50844cuda3std3__45__cpo6cbeginE
	.align		8
        /*0028*/ 	.dword	_ZN39_INTERNAL_42280ab8_4_k_cu_5493c808_50844cuda3std3__45__cpo4cendE
	.align		8
        /*0030*/ 	.dword	_ZN39_INTERNAL_42280ab8_4_k_cu_5493c808_50844cuda3std3__441_GLOBAL__N__42280ab8_4_k_cu_5493c808_50846ignoreE
	.align		8
        /*0038*/ 	.dword	_ZN39_INTERNAL_42280ab8_4_k_cu_5493c808_50844cuda3std3__419piecewise_constructE
	.align		8
        /*0040*/ 	.dword	_ZN39_INTERNAL_42280ab8_4_k_cu_5493c808_50844cuda3std3__48in_placeE
	.align		8
        /*0048*/ 	.dword	_ZN39_INTERNAL_42280ab8_4_k_cu_5493c808_50844cuda3std6ranges3__45__cpo4swapE
	.align		8
        /*0050*/ 	.dword	_ZN39_INTERNAL_42280ab8_4_k_cu_5493c808_50844cuda3std6ranges3__45__cpo9iter_moveE
	.align		8
        /*0058*/ 	.dword	_ZN39_INTERNAL_42280ab8_4_k_cu_5493c808_50844cute7productE
	.align		8
        /*0060*/ 	.dword	_ZN39_INTERNAL_42280ab8_4_k_cu_5493c808_50844cute1_E
	.align		8
        /*0068*/ 	.dword	$str$22
	.align		8
        /*0070*/ 	.dword	$str$23


//--------------------- .text._ZN7cutlass13device_kernelINS_4gemm6kernel13GemmUniversalIN4cute5tupleIJiiiiEEENS1_10collective13CollectiveMmaINS1_34MainloopSm90TmaGmmaWarpSpecializedILi11ENS5_IJNS4_1CILi2EEENSA_ILi1EEESC_EEENS1_35KernelTmaWarpSpecializedCooperativeEEENS5_IJNSA_ILi192EEENSA_ILi128EEENSA_ILi32EEEEEENS_6half_tENS5_IJlSC_lEEESK_SL_NS4_8TiledMMAINS4_8MMA_AtomIJNS4_4SM904GMMA26MMA_64x128x16_F32F16F16_SSILNSP_5MajorE0ELSR_0ELNSP_7ScaleInE1ELSS_1EEEEEENS4_6LayoutISD_NS5_IJSC_NSA_ILi0EEESW_EEEEENS5_IJNS4_10UnderscoreESZ_SZ_EEEEENS4_13SM90_TMA_LOADENS4_14ComposedLayoutINS4_7SwizzleILi2ELi4ELi3EEENS4_18smem_ptr_flag_bitsILi16EEENSV_INS5_IJNSA_ILi8EEESI_EEENS5_IJSI_SC_EEEEEEEvNS4_8identityENS4_23SM90_TMA_LOAD_MULTICASTES1C_vS1D_EENS_8epilogue10collective6detail29Sm90TmaWarpSpecializedAdapterINS1H_15DefaultEpilogueISK_SL_SL_NS1G_6thread17LinearCombinationISK_Li1EffLNS1L_9ScaleType4KindE0ELNS_15FloatRoundStyleE2ESK_EENS1_15EpilogueDefaultEEEEEvvEEEEvNT_6ParamsE --------------------------
	.section	.text._ZN7cutlass13device_kernelINS_4gemm6kernel13GemmUniversalIN4cute5tupleIJiiiiEEENS1_10collective13CollectiveMmaINS1_34MainloopSm90TmaGmmaWarpSpecializedILi11ENS5_IJNS4_1CILi2EEENSA_ILi1EEESC_EEENS1_35KernelTmaWarpSpecializedCooperativeEEENS5_IJNSA_ILi192EEENSA_ILi128EEENSA_ILi32EEEEEENS_6half_tENS5_IJlSC_lEEESK_SL_NS4_8TiledMMAINS4_8MMA_AtomIJNS4_4SM904GMMA26MMA_64x128x16_F32F16F16_SSILNSP_5MajorE0ELSR_0ELNSP_7ScaleInE1ELSS_1EEEEEENS4_6LayoutISD_NS5_IJSC_NSA_ILi0EEESW_EEEEENS5_IJNS4_10UnderscoreESZ_SZ_EEEEENS4_13SM90_TMA_LOADENS4_14ComposedLayoutINS4_7SwizzleILi2ELi4ELi3EEENS4_18smem_ptr_flag_bitsILi16EEENSV_INS5_IJNSA_ILi8EEESI_EEENS5_IJSI_SC_EEEEEEEvNS4_8identityENS4_23SM90_TMA_LOAD_MULTICASTES1C_vS1D_EENS_8epilogue10collective6detail29Sm90TmaWarpSpecializedAdapterINS1H_15DefaultEpilogueISK_SL_SL_NS1G_6thread17LinearCombinationISK_Li1EffLNS1L_9ScaleType4KindE0ELNS_15FloatRoundStyleE2ESK_EENS1_15EpilogueDefaultEEEEEvvEEEEvNT_6ParamsE,"ax",@progbits
	.align	128
.text._ZN7cutlass13device_kernelINS_4gemm6kernel13GemmUniversalIN4cute5tupleIJiiiiEEENS1_10collective13CollectiveMmaINS1_34MainloopSm90TmaGmmaWarpSpecializedILi11ENS5_IJNS4_1CILi2EEENSA_ILi1EEESC_EEENS1_35KernelTmaWarpSpecializedCooperativeEEENS5_IJNSA_ILi192EEENSA_ILi128EEENSA_ILi32EEEEEENS_6half_tENS5_IJlSC_lEEESK_SL_NS4_8TiledMMAINS4_8MMA_AtomIJNS4_4SM904GMMA26MMA_64x128x16_F32F16F16_SSILNSP_5MajorE0ELSR_0ELNSP_7ScaleInE1ELSS_1EEEEEENS4_6LayoutISD_NS5_IJSC_NSA_ILi0EEESW_EEEEENS5_IJNS4_10UnderscoreESZ_SZ_EEEEENS4_13SM90_TMA_LOADENS4_14ComposedLayoutINS4_7SwizzleILi2ELi4ELi3EEENS4_18smem_ptr_flag_bitsILi16EEENSV_INS5_IJNSA_ILi8EEESI_EEENS5_IJSI_SC_EEEEEEEvNS4_8identityENS4_23SM90_TMA_LOAD_MULTICASTES1C_vS1D_EENS_8epilogue10collective6detail29Sm90TmaWarpSpecializedAdapterINS1H_15DefaultEpilogueISK_SL_SL_NS1G_6thread17LinearCombinationISK_Li1EffLNS1L_9ScaleType4KindE0ELNS_15FloatRoundStyleE2ESK_EENS1_15EpilogueDefaultEEEEEvvEEEEvNT_6ParamsE:
        .type           _ZN7cutlass13device_kernelINS_4gemm6kernel13GemmUniversalIN4cute5tupleIJiiiiEEENS1_10collective13CollectiveMmaINS1_34MainloopSm90TmaGmmaWarpSpecializedILi11ENS5_IJNS4_1CILi2EEENSA_ILi1EEESC_EEENS1_35KernelTmaWarpSpecializedCooperativeEEENS5_IJNSA_ILi192EEENSA_ILi128EEENSA_ILi32EEEEEENS_6half_tENS5_IJlSC_lEEESK_SL_NS4_8TiledMMAINS4_8MMA_AtomIJNS4_4SM904GMMA26MMA_64x128x16_F32F16F16_SSILNSP_5MajorE0ELSR_0ELNSP_7ScaleInE1ELSS_1EEEEEENS4_6LayoutISD_NS5_IJSC_NSA_ILi0EEESW_EEEEENS5_IJNS4_10UnderscoreESZ_SZ_EEEEENS4_13SM90_TMA_LOADENS4_14ComposedLayoutINS4_7SwizzleILi2ELi4ELi3EEENS4_18smem_ptr_flag_bitsILi16EEENSV_INS5_IJNSA_ILi8EEESI_EEENS5_IJSI_SC_EEEEEEEvNS4_8identityENS4_23SM90_TMA_LOAD_MULTICASTES1C_vS1D_EENS_8epilogue10collective6detail29Sm90TmaWarpSpecializedAdapterINS1H_15DefaultEpilogueISK_SL_SL_NS1G_6thread17LinearCombinationISK_Li1EffLNS1L_9ScaleType4KindE0ELNS_15FloatRoundStyleE2ESK_EENS1_15EpilogueDefaultEEEEEvvEEEEvNT_6ParamsE,@function
        .size           _ZN7cutlass13device_kernelINS_4gemm6kernel13GemmUniversalIN4cute5tupleIJiiiiEEENS1_10collective13CollectiveMmaINS1_34MainloopSm90TmaGmmaWarpSpecializedILi11ENS5_IJNS4_1CILi2EEENSA_ILi1EEESC_EEENS1_35KernelTmaWarpSpecializedCooperativeEEENS5_IJNSA_ILi192EEENSA_ILi128EEENSA_ILi32EEEEEENS_6half_tENS5_IJlSC_lEEESK_SL_NS4_8TiledMMAINS4_8MMA_AtomIJNS4_4SM904GMMA26MMA_64x128x16_F32F16F16_SSILNSP_5MajorE0ELSR_0ELNSP_7ScaleInE1ELSS_1EEEEEENS4_6LayoutISD_NS5_IJSC_NSA_ILi0EEESW_EEEEENS5_IJNS4_10UnderscoreESZ_SZ_EEEEENS4_13SM90_TMA_LOADENS4_14ComposedLayoutINS4_7SwizzleILi2ELi4ELi3EEENS4_18smem_ptr_flag_bitsILi16EEENSV_INS5_IJNSA_ILi8EEESI_EEENS5_IJSI_SC_EEEEEEEvNS4_8identityENS4_23SM90_TMA_LOAD_MULTICASTES1C_vS1D_EENS_8epilogue10collective6detail29Sm90TmaWarpSpecializedAdapterINS1H_15DefaultEpilogueISK_SL_SL_NS1G_6thread17LinearCombinationISK_Li1EffLNS1L_9ScaleType4KindE0ELNS_15FloatRoundStyleE2ESK_EENS1_15EpilogueDefaultEEEEEvvEEEEvNT_6ParamsE,(.L_x_340 - _ZN7cutlass13device_kernelINS_4gemm6kernel13GemmUniversalIN4cute5tupleIJiiiiEEENS1_10collective13CollectiveMmaINS1_34MainloopSm90TmaGmmaWarpSpecializedILi11ENS5_IJNS4_1CILi2EEENSA_ILi1EEESC_EEENS1_35KernelTmaWarpSpecializedCooperativeEEENS5_IJNSA_ILi192EEENSA_ILi128EEENSA_ILi32EEEEEENS_6half_tENS5_IJlSC_lEEESK_SL_NS4_8TiledMMAINS4_8MMA_AtomIJNS4_4SM904GMMA26MMA_64x128x16_F32F16F16_SSILNSP_5MajorE0ELSR_0ELNSP_7ScaleInE1ELSS_1EEEEEENS4_6LayoutISD_NS5_IJSC_NSA_ILi0EEESW_EEEEENS5_IJNS4_10UnderscoreESZ_SZ_EEEEENS4_13SM90_TMA_LOADENS4_14ComposedLayoutINS4_7SwizzleILi2ELi4ELi3EEENS4_18smem_ptr_flag_bitsILi16EEENSV_INS5_IJNSA_ILi8EEESI_EEENS5_IJSI_SC_EEEEEEEvNS4_8identityENS4_23SM90_TMA_LOAD_MULTICASTES1C_vS1D_EENS_8epilogue10collective6detail29Sm90TmaWarpSpecializedAdapterINS1H_15DefaultEpilogueISK_SL_SL_NS1G_6thread17LinearCombinationISK_Li1EffLNS1L_9ScaleType4KindE0ELNS_15FloatRoundStyleE2ESK_EENS1_15EpilogueDefaultEEEEEvvEEEEvNT_6ParamsE)
        .other          _ZN7cutlass13device_kernelINS_4gemm6kernel13GemmUniversalIN4cute5tupleIJiiiiEEENS1_10collective13CollectiveMmaINS1_34MainloopSm90TmaGmmaWarpSpecializedILi11ENS5_IJNS4_1CILi2EEENSA_ILi1EEESC_EEENS1_35KernelTmaWarpSpecializedCooperativeEEENS5_IJNSA_ILi192EEENSA_ILi128EEENSA_ILi32EEEEEENS_6half_tENS5_IJlSC_lEEESK_SL_NS4_8TiledMMAINS4_8MMA_AtomIJNS4_4SM904GMMA26MMA_64x128x16_F32F16F16_SSILNSP_5MajorE0ELSR_0ELNSP_7ScaleInE1ELSS_1EEEEEENS4_6LayoutISD_NS5_IJSC_NSA_ILi0EEESW_EEEEENS5_IJNS4_10UnderscoreESZ_SZ_EEEEENS4_13SM90_TMA_LOADENS4_14ComposedLayoutINS4_7SwizzleILi2ELi4ELi3EEENS4_18smem_ptr_flag_bitsILi16EEENSV_INS5_IJNSA_ILi8EEESI_EEENS5_IJSI_SC_EEEEEEEvNS4_8identityENS4_23SM90_TMA_LOAD_MULTICASTES1C_vS1D_EENS_8epilogue10collective6detail29Sm90TmaWarpSpecializedAdapterINS1H_15DefaultEpilogueISK_SL_SL_NS1G_6thread17LinearCombinationISK_Li1EffLNS1L_9ScaleType4KindE0ELNS_15FloatRoundStyleE2ESK_EENS1_15EpilogueDefaultEEEEEvvEEEEvNT_6ParamsE,@"STO_CUDA_ENTRY STV_DEFAULT"
_ZN7cutlass13device_kernelINS_4gemm6kernel13GemmUniversalIN4cute5tupleIJiiiiEEENS1_10collective13CollectiveMmaINS1_34MainloopSm90TmaGmmaWarpSpecializedILi11ENS5_IJNS4_1CILi2EEENSA_ILi1EEESC_EEENS1_35KernelTmaWarpSpecializedCooperativeEEENS5_IJNSA_ILi192EEENSA_ILi128EEENSA_ILi32EEEEEENS_6half_tENS5_IJlSC_lEEESK_SL_NS4_8TiledMMAINS4_8MMA_AtomIJNS4_4SM904GMMA26MMA_64x128x16_F32F16F16_SSILNSP_5MajorE0ELSR_0ELNSP_7ScaleInE1ELSS_1EEEEEENS4_6LayoutISD_NS5_IJSC_NSA_ILi0EEESW_EEEEENS5_IJNS4_10UnderscoreESZ_SZ_EEEEENS4_13SM90_TMA_LOADENS4_14ComposedLayoutINS4_7SwizzleILi2ELi4ELi3EEENS4_18smem_ptr_flag_bitsILi16EEENSV_INS5_IJNSA_ILi8EEESI_EEENS5_IJSI_SC_EEEEEEEvNS4_8identityENS4_23SM90_TMA_LOAD_MULTICASTES1C_vS1D_EENS_8epilogue10collective6detail29Sm90TmaWarpSpecializedAdapterINS1H_15DefaultEpilogueISK_SL_SL_NS1G_6thread17LinearCombinationISK_Li1EffLNS1L_9ScaleType4KindE0ELNS_15FloatRoundStyleE2ESK_EENS1_15EpilogueDefaultEEEEEvvEEEEvNT_6ParamsE:
[----:B------:R-:W0:Y:S01]  /*0000*/  LDC R1, c[0x0][0x28] ;  /* 0x00000a00ff017b82 */ /* 0x000e220000000800 */
[----:B------:R-:W1:Y:S01]  /*0010*/  S2R R18, SR_TID.X ;  /* 0x0000000000127919 */ /* 0x000e620000002100 */
[----:B------:R-:W-:Y:S01]  /*0020*/  ELECT P0, URZ, PT ;  /* 0x00000000003f782f */ /* 0x000fe20003800000 */
[----:B------:R-:W-:Y:S01]  /*0030*/  BSSY B0, `(.L_x_0) ;  /* 0x000000f000007945 */ /* 0x000fe20003800000 */
[--C-:B-1----:R-:W-:Y:S02]  /*0040*/  SHF.R.U32.HI R0, RZ, 0x5, R18.reuse ;  /* 0x00000005ff007819 */ /* 0x102fe40000011612 */
[----:B------:R-:W-:-:S03]  /*0050*/  SHF.R.U32.HI R3, RZ, 0x7, R18 ;  /* 0x00000007ff037819 */ /* 0x000fc60000011612 */
[----:B------:R-:W1:Y:S04]  /*0060*/  SHFL.IDX PT, R2, R0, RZ, 0x1f ;  /* 0x00001fff00027589 */ /* 0x000e6800000e0000 */
[----:B------:R2:W3:Y:S01]  /*0070*/  SHFL.IDX PT, R5, R3, RZ, 0x1f ;  /* 0x00001fff03057589 */ /* 0x0004e200000e0000 */
[----:B-1----:R-:W-:-:S13]  /*0080*/  ISETP.NE.OR P0, PT, R2, RZ, !P0 ;  /* 0x000000ff0200720c */ /* 0x002fda0004705670 */
[----:B0-23--:R-:W-:Y:S05]  /*0090*/  @P0 BRA `(.L_x_1) ;  /* 0x0000000000200947 */ /* 0x00dfea0003800000 */
[----:B------:R-:W-:Y:S02]  /*00a0*/  ULDC.64 UR4, c[0x0][0x198] ;  /* 0x0000660000047ab9 */ /* 0x000fe40000000a00 */
[----:B------:R-:W-:Y:S02]  /*00b0*/  UIADD3 UR6, UP0, UR4, 0xf0, URZ ;  /* 0x000000f004067890 */ /* 0x000fe4000ff1e03f */
[----:B------:R-:W-:Y:S02]  /*00c0*/  UIADD3 UR4, UP1, UR4, 0x1f0, URZ ;  /* 0x000001f004047890 */ /* 0x000fe4000ff3e03f */
[----:B------:R-:W-:Y:S02]  /*00d0*/  UIADD3.X UR7, URZ, UR5, URZ, UP0, !UPT ;  /* 0x000000053f077290 */ /* 0x000fe400087fe43f */
[----:B------:R-:W-:-:S07]  /*00e0*/  UIADD3.X UR5, URZ, UR5, URZ, UP1, !UPT ;  /* 0x000000053f057290 */ /* 0x000fce0008ffe43f */
[----:B------:R0:W-:Y:S02]  /*00f0*/  UTMACCTL.PF [UR6] ;  /* 0x00000000060079b9 */ /* 0x0001e40008040000 */
[----:B------:R0:W-:Y:S02]  /*0100*/  UTMACCTL.PF [UR4] ;  /* 0x00000000040079b9 */ /* 0x0001e40008040000 */
[----:B0-----:R-:W-:Y:S01]  /*0110*/  NOP ;  /* 0x0000000000007918 */ /* 0x001fe20000000000 */
.L_x_1:
[----:B------:R-:W-:Y:S05]  /*0120*/  BSYNC B0 ;  /* 0x0000000000007941 */ /* 0x000fea0003800000 */
.L_x_0:
[----:B------:R-:W0:Y:S02]  /*0130*/  SHFL.IDX PT, R3, R0, RZ, 0x1f ;  /* 0x00001fff00037589 */ /* 0x000e2400000e0000 */
[----:B0-----:R-:W-:-:S13]  /*0140*/  ISETP.NE.AND P0, PT, R3, RZ, PT ;  /* 0x000000ff0300720c */ /* 0x001fda0003f05270 */
[----:B------:R-:W-:Y:S05]  /*0150*/  @P0 BRA `(.L_x_2) ;  /* 0x00000000009c0947 */ /* 0x000fea0003800000 */
[----:B------:R-:W-:Y:S01]  /*0160*/  ELECT P0, URZ, PT ;  /* 0x00000000003f782f */ /* 0x000fe20003800000 */
[----:B------:R-:W-:-:S12]  /*0170*/  BSSY B0, `(.L_x_2) ;  /* 0x0000025000007945 */ /* 0x000fd80003800000 */
[----:B------:R-:W-:Y:S05]  /*0180*/  @!P0 BRA `(.L_x_3) ;  /* 0x00000000008c8947 */ /* 0x000fea0003800000 */
[----:B------:R-:W0:Y:S01]  /*0190*/  S2UR UR8, SR_CgaCtaId ;  /* 0x00000000000879c3 */ /* 0x000e220000008800 */
[----:B------:R-:W-:Y:S01]  /*01a0*/  UMOV UR4, 0x400 ;  /* 0x0000040000047882 */ /* 0x000fe20000000000 */
[----:B------:R-:W-:Y:S01]  /*01b0*/  UMOV UR5, 0x1 ;  /* 0x0000000100057882 */ /* 0x000fe20000000000 */
[----:B------:R-:W-:Y:S02]  /*01c0*/  UMOV UR6, 0x4 ;  /* 0x0000000400067882 */ /* 0x000fe40000000000 */
[----:B------:R-:W-:-:S04]  /*01d0*/  UIADD3 UR6, -UR6, 0x100000, URZ ;  /* 0x0010000006067890 */ /* 0x000fc8000fffe13f */
[----:B------:R-:W-:Y:S02]  /*01e0*/  USHF.L.U32 UR7, UR6, 0xb, URZ ;  /* 0x0000000b06077899 */ /* 0x000fe4000800063f */
[----:B------:R-:W-:Y:S02]  /*01f0*/  USHF.L.U32 UR6, UR6, 0x1, URZ ;  /* 0x0000000106067899 */ /* 0x000fe4000800063f */
[----:B0-----:R-:W-:Y:S02]  /*0200*/  ULEA UR8, UR8, UR4, 0x18 ;  /* 0x0000000408087291 */ /* 0x001fe4000f8ec03f */
[----:B------:R-:W-:-:S04]  /*0210*/  UIADD3 UR4, -UR5, 0x100000, URZ ;  /* 0x0010000005047890 */ /* 0x000fc8000fffe13f */
[----:B------:R-:W-:Y:S02]  /*0220*/  USHF.L.U32 UR5, UR4, 0xb, URZ ;  /* 0x0000000b04057899 */ /* 0x000fe4000800063f */
[----:B------:R-:W-:Y:S01]  /*0230*/  USHF.L.U32 UR4, UR4, 0x1, URZ ;  /* 0x0000000104047899 */ /* 0x000fe2000800063f */
[----:B------:R-:W0:Y:S11]  /*0240*/  FENCE.VIEW.ASYNC.S ;  /* 0x00000000000073c6 */ /* 0x000e360000000000 */
[----:B0-----:R0:W1:Y:S01]  /*0250*/  SYNCS.EXCH.64 URZ, [UR8], UR4 ;  /* 0x00000004083f75b2 */ /* 0x0010620008000100 */
[----:B------:R0:W2:Y:S01]  /*0260*/  SYNCS.EXCH.64 URZ, [UR8+0x58], UR6 ;  /* 0x00005806083f75b2 */ /* 0x0000a20008000100 */
[----:B------:R0:W3:Y:S01]  /*0270*/  SYNCS.EXCH.64 URZ, [UR8+0x8], UR4 ;  /* 0x00000804083f75b2 */ /* 0x0000e20008000100 */
[----:B------:R0:W4:Y:S01]  /*0280*/  SYNCS.EXCH.64 URZ, [UR8+0x60], UR6 ;  /* 0x00006006083f75b2 */ /* 0x0001220008000100 */
[----:B------:R0:W0:Y:S01]  /*0290*/  SYNCS.EXCH.64 URZ, [UR8+0x10], UR4 ;  /* 0x00001004083f75b2 */ /* 0x0000220008000100 */
        /* <DEDUP_REMOVED lines=17> */
[----:B------:R-:W-:Y:S01]  /*03b0*/  NOP ;  /* 0x0000000000007918 */ /* 0x000fe20000000000 */
.L_x_3:
[----:B0-----:R-:W-:Y:S05]  /*03c0*/  BSYNC B0 ;  /* 0x0000000000007941 */ /* 0x001fea0003800000 */
.L_x_2:
[----:B------:R-:W-:Y:S01]  /*03d0*/  SHF.R.S32.HI R7, RZ, 0x1f, R18 ;  /* 0x0000001fff077819 */ /* 0x000fe20000011412 */
[----:B------:R-:W0:Y:S01]  /*03e0*/  SHFL.IDX PT, R0, R0, RZ, 0x1f ;  /* 0x00001fff00007589 */ /* 0x000e2200000e0000 */
[----:B------:R-:W5:Y:S01]  /*03f0*/  S2UR UR8, SR_CTAID.X ;  /* 0x00000000000879c3 */ /* 0x000f620000002500 */
[----:B------:R-:W-:Y:S02]  /*0400*/  ELECT P0, URZ, PT ;  /* 0x00000000003f782f */ /* 0x000fe40003800000 */
[----:B------:R-:W-:Y:S01]  /*0410*/  LEA.HI R7, R7, R18, RZ, 0x7 ;  /* 0x0000001207077211 */ /* 0x000fe200078f38ff */
[----:B------:R-:W1:Y:S01]  /*0420*/  S2R R4, SR_CTAID.Y ;  /* 0x0000000000047919 */ /* 0x000e620000002600 */
[----:B------:R-:W-:Y:S01]  /*0430*/  SHF.R.S32.HI R8, RZ, 0x1f, R3 ;  /* 0x0000001fff087819 */ /* 0x000fe20000011403 */
[----:B------:R-:W-:Y:S01]  /*0440*/  ULDC UR4, c[0x0][0x150] ;  /* 0x0000540000047ab9 */ /* 0x000fe20000000800 */
[----:B------:R-:W-:Y:S01]  /*0450*/  LOP3.LUT R7, R7, 0xffffff80, RZ, 0xc0, !PT ;  /* 0xffffff8007077812 */ /* 0x000fe200078ec0ff */
[----:B------:R-:W-:Y:S01]  /*0460*/  NOP ;  /* 0x0000000000007918 */ /* 0x000fe20000000000 */
[----:B------:R-:W-:Y:S01]  /*0470*/  LEA.HI R8, R8, R3, RZ, 0x2 ;  /* 0x0000000308087211 */ /* 0x000fe200078f10ff */
[----:B------:R-:W2:Y:S01]  /*0480*/  LDC R10, c[0x0][0x144] ;  /* 0x00005100ff0a7b82 */ /* 0x000ea20000000800 */
[----:B------:R-:W-:Y:S01]  /*0490*/  NOP ;  /* 0x0000000000007918 */ /* 0x000fe20000000000 */
[----:B------:R-:W-:Y:S01]  /*04a0*/  IMAD.IADD R6, R18, 0x1, -R7 ;  /* 0x0000000112067824 */ /* 0x000fe200078e0a07 */
[----:B------:R-:W-:Y:S01]  /*04b0*/  LOP3.LUT R8, R8, 0x3ffffffc, RZ, 0xc0, !PT ;  /* 0x3ffffffc08087812 */ /* 0x000fe200078ec0ff */
[----:B------:R-:W-:Y:S01]  /*04c0*/  IMAD.MOV.U32 R22, RZ, RZ, 0x1 ;  /* 0x00000001ff167424 */ /* 0x000fe200078e00ff */
[----:B------:R-:W-:-:S02]  /*04d0*/  ISETP.NE.AND P3, PT, R5, RZ, PT ;  /* 0x000000ff0500720c */ /* 0x000fc40003f65270 */
[----:B------:R-:W-:Y:S01]  /*04e0*/  SHF.R.S32.HI R7, RZ, 0x1f, R6 ;  /* 0x0000001fff077819 */ /* 0x000fe20000011406 */
[----:B------:R-:W-:Y:S01]  /*04f0*/  IMAD.IADD R8, R3, 0x1, -R8 ;  /* 0x0000000103087824 */ /* 0x000fe200078e0a08 */
[----:B------:R-:W3:Y:S02]  /*0500*/  LDC R13, c[0x0][0x140] ;  /* 0x00005000ff0d7b82 */ /* 0x000ee40000000800 */
[----:B------:R-:W-:Y:S02]  /*0510*/  LEA.HI R7, R7, R6, RZ, 0x3 ;  /* 0x0000000607077211 */ /* 0x000fe400078f18ff */
[----:B0-----:R-:W-:Y:S02]  /*0520*/  ISETP.NE.OR P0, PT, R0, RZ, !P0 ;  /* 0x000000ff0000720c */ /* 0x001fe40004705670 */
[--C-:B------:R-:W-:Y:S02]  /*0530*/  SHF.R.S32.HI R0, RZ, 0x3, R7.reuse ;  /* 0x00000003ff007819 */ /* 0x100fe40000011407 */
[----:B------:R-:W-:-:S02]  /*0540*/  SHF.R.S32.HI R7, RZ, 0x1f, R7 ;  /* 0x0000001fff077819 */ /* 0x000fc40000011407 */
[----:B-----5:R-:W-:Y:S02]  /*0550*/  I2FP.F32.U32 R9, UR8 ;  /* 0x0000000800097c45 */ /* 0x020fe40008201000 */
[----:B------:R-:W-:-:S03]  /*0560*/  LEA.HI R7, R7, R0, RZ, 0x2 ;  /* 0x0000000007077211 */ /* 0x000fc600078f10ff */
[----:B------:R-:W-:Y:S01]  /*0570*/  FMUL R9, R9, UR4 ;  /* 0x0000000409097c20 */ /* 0x000fe20008400000 */
[----:B------:R-:W-:Y:S01]  /*0580*/  LOP3.LUT R7, R7, 0xfffffffc, RZ, 0xc0, !PT ;  /* 0xfffffffc07077812 */ /* 0x000fe200078ec0ff */
[----:B------:R-:W-:Y:S01]  /*0590*/  VOTEU.ALL UP0, P0 ;  /* 0x00000000003f7886 */ /* 0x000fe20000000000 */
[----:B-1----:R-:W-:Y:S01]  /*05a0*/  I2FP.F32.U32 R3, R4 ;  /* 0x0000000400037245 */ /* 0x002fe20000201000 */
[----:B------:R-:W-:Y:S01]  /*05b0*/  ULDC UR4, c[0x0][0x154] ;  /* 0x0000550000047ab9 */ /* 0x000fe20000000800 */
[----:B------:R-:W-:Y:S01]  /*05c0*/  VOTEU.ALL UP1, P0 ;  /* 0x00000000003f7886 */ /* 0x000fe20000020000 */
[----:B------:R-:W0:Y:S01]  /*05d0*/  F2I.U32.TRUNC.NTZ R9, R9 ;  /* 0x0000000900097305 */ /* 0x000e22000020f000 */
[----:B------:R-:W-:Y:S01]  /*05e0*/  IMAD.IADD R7, R0, 0x1, -R7 ;  /* 0x0000000100077824 */ /* 0x000fe200078e0a07 */
[----:B------:R-:W1:Y:S01]  /*05f0*/  @!UP0 S2UR UR7, SR_CgaCtaId ;  /* 0x00000000000789c3 */ /* 0x000e620000008800 */
[----:B------:R-:W-:Y:S01]  /*0600*/  FMUL R12, R3, UR4 ;  /* 0x00000004030c7c20 */ /* 0x000fe20008400000 */
[----:B------:R-:W-:Y:S01]  /*0610*/  UMOV UR4, 0x20 ;  /* 0x0000002000047882 */ /* 0x000fe20000000000 */
[----:B------:R-:W-:Y:S01]  /*0620*/  IMAD R8, R8, 0x4, R7 ;  /* 0x0000000408087824 */ /* 0x000fe200078e0207 */
[----:B------:R-:W-:Y:S01]  /*0630*/  @!UP0 UMOV UR6, 0x400 ;  /* 0x0000040000068882 */ /* 0x000fe20000000000 */
[----:B------:R-:W-:-:S04]  /*0640*/  @!UP0 UIADD3 UR4, -UR4, 0x100000, URZ ;  /* 0x0010000004048890 */ /* 0x000fc8000fffe13f */
[----:B------:R-:W-:Y:S02]  /*0650*/  @!UP0 USHF.L.U32 UR5, UR4, 0xb, URZ ;  /* 0x0000000b04058899 */ /* 0x000fe4000800063f */
[----:B------:R-:W-:Y:S01]  /*0660*/  @!UP0 USHF.L.U32 UR4, UR4, 0x1, URZ ;  /* 0x0000000104048899 */ /* 0x000fe2000800063f */
[----:B---3--:R-:W-:Y:S01]  /*0670*/  ISETP.EQ.U32.AND P2, PT, R13, 0x1, PT ;  /* 0x000000010d00780c */ /* 0x008fe20003f42070 */
[----:B------:R-:W3:Y:S01]  /*0680*/  F2I.U32.TRUNC.NTZ R12, R12 ;  /* 0x0000000c000c7305 */ /* 0x000ee2000020f000 */
[----:B------:R-:W-:Y:S01]  /*0690*/  LEA.HI R0, R8, R8, RZ, 0x1 ;  /* 0x0000000808007211 */ /* 0x000fe200078f08ff */
[----:B------:R-:W5:Y:S03]  /*06a0*/  LDC R7, c[0x0][0x148] ;  /* 0x00005200ff077b82 */ /* 0x000f660000000800 */
[----:B------:R-:W-:Y:S01]  /*06b0*/  LOP3.LUT R11, R0, 0xfffffffe, RZ, 0xc0, !PT ;  /* 0xfffffffe000b7812 */ /* 0x000fe200078ec0ff */
[----:B0-----:R-:W-:Y:S01]  /*06c0*/  IMAD.MOV R15, RZ, RZ, -R9 ;  /* 0x000000ffff0f7224 */ /* 0x001fe200078e0a09 */
[----:B------:R-:W-:-:S03]  /*06d0*/  SHF.R.S32.HI R9, RZ, 0x1f, R2 ;  /* 0x0000001fff097819 */ /* 0x000fc60000011402 */
[----:B--2---:R-:W-:Y:S01]  /*06e0*/  IMAD R3, R10, R15, UR8 ;  /* 0x000000080a037e24 */ /* 0x004fe2000f8e020f */
[----:B------:R-:W-:Y:S01]  /*06f0*/  LEA.HI R9, R9, R2, RZ, 0x2 ;  /* 0x0000000209097211 */ /* 0x000fe200078f10ff */
[C---:B------:R-:W-:Y:S02]  /*0700*/  IMAD.IADD R0, R8.reuse, 0x1, -R11 ;  /* 0x0000000108007824 */ /* 0x040fe400078e0a0b */
[----:B------:R-:W-:Y:S01]  /*0710*/  IMAD.SHL.U32 R11, R8, 0x4, RZ ;  /* 0x00000004080b7824 */ /* 0x000fe200078e00ff */
[----:B------:R-:W-:Y:S01]  /*0720*/  LOP3.LUT R9, R9, 0xfffffffc, RZ, 0xc0, !PT ;  /* 0xfffffffc09097812 */ /* 0x000fe200078ec0ff */
[----:B---3--:R-:W-:Y:S01]  /*0730*/  IMAD.MOV R24, RZ, RZ, -R12 ;  /* 0x000000ffff187224 */ /* 0x008fe200078e0a0c */
[----:B------:R-:W-:Y:S01]  /*0740*/  ISETP.NE.AND P4, PT, R0, R3, PT ;  /* 0x000000030000720c */ /* 0x000fe20003f85270 */
[----:B-1----:R-:W-:Y:S01]  /*0750*/  @!UP0 ULEA UR6, UR7, UR6, 0x18 ;  /* 0x0000000607068291 */ /* 0x002fe2000f8ec03f */
[----:B------:R-:W-:Y:S01]  /*0760*/  LOP3.LUT R152, R8, 0xc, R11, 0x78, !PT ;  /* 0x0000000c08987812 */ /* 0x000fe200078e780b */
[----:B------:R-:W-:Y:S01]  /*0770*/  IMAD.IADD R0, R2, 0x1, -R9 ;  /* 0x0000000102007824 */ /* 0x000fe200078e0a09 */
[----:B------:R-:W-:Y:S01]  /*0780*/  VOTEU.ALL UP0, P0 ;  /* 0x00000000003f7886 */ /* 0x000fe20000000000 */
[----:B------:R-:W-:-:S02]  /*0790*/  LOP3.LUT P0, RZ, R6, 0x7, RZ, 0xc0, !PT ;  /* 0x0000000706ff7812 */ /* 0x000fc4000780c0ff */
[----:B------:R-:W-:Y:S02]  /*07a0*/  IADD3 R6, R5, -0x1, RZ ;  /* 0xffffffff05067810 */ /* 0x000fe40007ffe0ff */
[----:B------:R-:W-:Y:S01]  /*07b0*/  ISETP.NE.AND P1, PT, R0, 0x3, PT ;  /* 0x000000030000780c */ /* 0x000fe20003f25270 */
[----:B-----5:R-:W-:Y:S01]  /*07c0*/  IMAD R9, R7, R24, R4 ;  /* 0x0000001807097224 */ /* 0x020fe200078e0204 */
[C---:B------:R-:W-:Y:S02]  /*07d0*/  ISETP.LT.U32.AND P0, PT, R152.reuse, 0x2, !P0 ;  /* 0x000000029800780c */ /* 0x040fe40004701070 */
[----:B------:R-:W-:Y:S01]  /*07e0*/  @P4 LEA.HI R2, R152, R152, RZ, 0x1 ;  /* 0x0000009898024211 */ /* 0x000fe200078f08ff */
[----:B------:R-:W0:Y:S02]  /*07f0*/  FENCE.VIEW.ASYNC.S ;  /* 0x00000000000073c6 */ /* 0x000e240000000000 */
[----:B0-----:R0:W1:Y:S01]  /*0800*/  @!UP0 SYNCS.EXCH.64 URZ, [UR6+0xc0], UR4 ;  /* 0x0000c004063f85b2 */ /* 0x0010620008000100 */
[----:B------:R-:W-:-:S02]  /*0810*/  ISETP.EQ.OR P1, PT, R0, RZ, !P1 ;  /* 0x000000ff0000720c */ /* 0x000fc40004f22670 */
[----:B------:R-:W-:Y:S02]  /*0820*/  @P4 SHF.R.S32.HI R2, RZ, 0x1, R2 ;  /* 0x00000001ff024819 */ /* 0x000fe40000011402 */
[----:B------:R-:W-:Y:S02]  /*0830*/  ISETP.EQ.AND P1, PT, R5, RZ, P1 ;  /* 0x000000ff0500720c */ /* 0x000fe40000f22270 */
[----:B------:R-:W-:Y:S02]  /*0840*/  @P4 ISETP.NE.AND P5, PT, R2, R9, PT ;  /* 0x000000090200420c */ /* 0x000fe40003fa5270 */
[----:B------:R-:W-:Y:S02]  /*0850*/  ISETP.GE.U32.AND P6, PT, R6, 0x2, PT ;  /* 0x000000020600780c */ /* 0x000fe40003fc6070 */
[----:B------:R-:W-:Y:S02]  /*0860*/  SEL R9, RZ, 0x1, !P0 ;  /* 0x00000001ff097807 */ /* 0x000fe40004000000 */
[----:B------:R-:W-:-:S02]  /*0870*/  @P4 SEL R22, RZ, 0x1, P5 ;  /* 0x00000001ff164807 */ /* 0x000fc40002800000 */
[----:B------:R-:W-:Y:S01]  /*0880*/  SEL R19, RZ, 0x1, !P1 ;  /* 0x00000001ff137807 */ /* 0x000fe20004800000 */
[----:B------:R0:W2:Y:S01]  /*0890*/  @!UP1 SYNCS.EXCH.64 URZ, [UR6+0xc8], UR4 ;  /* 0x0000c804063f95b2 */ /* 0x0000a20008000100 */
[----:B------:R-:W-:Y:S01]  /*08a0*/  LOP3.LUT R22, R22, R9, RZ, 0xc0, !PT ;  /* 0x0000000916167212 */ /* 0x000fe200078ec0ff */
[----:B------:R-:W-:Y:S01]  /*08b0*/  NOP ;  /* 0x0000000000007918 */ /* 0x000fe20000000000 */
[----:B------:R-:W-:Y:S01]  /*08c0*/  SEL R19, R19, 0x2, P6 ;  /* 0x0000000213137807 */ /* 0x000fe20003000000 */
[----:B------:R-:W-:Y:S06]  /*08d0*/  @!P2 BRA `(.L_x_4) ;  /* 0x000000000008a947 */ /* 0x000fec0003800000 */
[----:B-12-4-:R-:W-:Y:S01]  /*08e0*/  UCGABAR_ARV ;  /* 0x00000000000079c7 */ /* 0x016fe20008000000 */
[----:B------:R-:W-:Y:S05]  /*08f0*/  BRA `(.L_x_5) ;  /* 0x0000000000047947 */ /* 0x000fea0003800000 */
.L_x_4:
[----:B-12-4-:R-:W-:Y:S01]  /*0900*/  NOP ;  /* 0x0000000000007918 */ /* 0x016fe20000000000 */
.L_x_5:
[----:B------:R-:W1:Y:S01]  /*0910*/  LDC R2, c[0x0][0x65c] ;  /* 0x00019700ff027b82 */ /* 0x000e620000000800 */
[----:B------:R-:W-:Y:S02]  /*0920*/  IMAD.U32 R8, RZ, RZ, UR8 ;  /* 0x00000008ff087e24 */ /* 0x000fe4000f8e00ff */
[----:B------:R-:W-:Y:S01]  /*0930*/  IMAD.MOV.U32 R9, RZ, RZ, RZ ;  /* 0x000000ffff097224 */ /* 0x000fe200078e00ff */
[----:B-1----:R-:W-:-:S04]  /*0940*/  ISETP.NE.AND P1, PT, R2, 0x1, PT ;  /* 0x000000010200780c */ /* 0x002fc80003f25270 */
[----:B------:R-:W-:-:S09]  /*0950*/  P2R R5, PR, RZ, 0x2 ;  /* 0x00000002ff057803 */ /* 0x000fd20000000000 */
[----:B------:R-:W1:Y:S01]  /*0960*/  @P1 LDC R17, c[0x0][0x10] ;  /* 0x00000400ff111b82 */ /* 0x000e620000000800 */
[----:B------:R-:W-:Y:S02]  /*0970*/  @P1 IMAD.MOV.U32 R5, RZ, RZ, RZ ;  /* 0x000000ffff051224 */ /* 0x000fe400078e00ff */
[----:B------:R-:W-:-:S05]  /*0980*/  @P1 IMAD.MOV.U32 R13, RZ, RZ, RZ ;  /* 0x000000ffff0d1224 */ /* 0x000fca00078e00ff */
[----:B------:R-:W2:Y:S01]  /*0990*/  @!P1 LDC R11, c[0x0][0xc] ;  /* 0x00000300ff0b9b82 */ /* 0x000ea20000000800 */
[----:B-1----:R-:W-:-:S04]  /*09a0*/  @P1 IMAD.WIDE.U32 R16, R17, UR8, R4 ;  /* 0x0000000811101c25 */ /* 0x002fc8000f8e0004 */
[----:B------:R-:W-:Y:S02]  /*09b0*/  @P1 IMAD.IADD R17, R17, 0x1, R13 ;  /* 0x0000000111111824 */ /* 0x000fe400078e020d */
[----:B--2---:R-:W-:-:S04]  /*09c0*/  @!P1 IMAD.WIDE.U32 R8, R4, R11, R8 ;  /* 0x0000000b04089225 */ /* 0x004fc800078e0008 */
[----:B------:R-:W-:Y:S02]  /*09d0*/  @!P1 IMAD.MOV.U32 R16, RZ, RZ, R8 ;  /* 0x000000ffff109224 */ /* 0x000fe400078e0008 */
[----:B------:R-:W-:Y:S01]  /*09e0*/  @!P1 IMAD.MOV.U32 R17, RZ, RZ, R9 ;  /* 0x000000ffff119224 */ /* 0x000fe200078e0009 */
[----:B------:R-:W-:Y:S06]  /*09f0*/  @!P2 BRA `(.L_x_6) ;  /* 0x00000000000ca947 */ /* 0x000fec0003800000 */
[----:B------:R-:W-:Y:S01]  /*0a00*/  UCGABAR_WAIT ;  /* 0x0000000000007dc7 */ /* 0x000fe20008000000 */
[----:B------:R-:W-:Y:S01]  /*0a10*/  CCTL.IVALL ;  /* 0x00000000ff00798f */ /* 0x000fe20002000000 */
[----:B------:R-:W-:Y:S05]  /*0a20*/  BRA `(.L_x_7) ;  /* 0x0000000000047947 */ /* 0x000fea0003800000 */
.L_x_6:
[----:B------:R-:W-:Y:S06]  /*0a30*/  BAR.SYNC.DEFER_BLOCKING 0x0 ;  /* 0x0000000000007b1d */ /* 0x000fec0000010000 */
.L_x_7:
[----:B------:R-:W-:Y:S05]  /*0a40*/  @!P3 BRA `(.L_x_8) ;  /* 0x000000a000bcb947 */ /* 0x000fea0003800000 */
[----:B------:R-:W-:-:S13]  /*0a50*/  ISETP.GT.U32.AND P0, PT, R6, 0x1, PT ;  /* 0x000000010600780c */ /* 0x000fda0003f04070 */
[----:B0-----:R-:W-:Y:S05]  /*0a60*/  @P0 EXIT ;  /* 0x000000000000094d */ /* 0x001fea0003800000 */
[----:B------:R-:W-:Y:S01]  /*0a70*/  ULDC.64 UR4, c[0x0][0x650] ;  /* 0x0001940000047ab9 */ /* 0x000fe20000000a00 */
[----:B------:R-:W-:Y:S01]  /*0a80*/  PRMT R0, RZ, 0x7610, R0 ;  /* 0x00007610ff007816 */ /* 0x000fe20000000000 */
[----:B------:R-:W-:Y:S01]  /*0a90*/  IMAD.MOV.U32 R153, RZ, RZ, -0x1 ;  /* 0xffffffffff997424 */ /* 0x000fe200078e00ff */
[----:B------:R-:W-:Y:S01]  /*0aa0*/  ISETP.GE.U32.AND P0, PT, R16, UR4, PT ;  /* 0x0000000410007c0c */ /* 0x000fe2000bf06070 */
[----:B------:R-:W-:Y:S02]  /*0ab0*/  IMAD.MOV.U32 R154, RZ, RZ, -0x1 ;  /* 0xffffffffff9a7424 */ /* 0x000fe400078e00ff */
[----:B------:R-:W-:Y:S01]  /*0ac0*/  IMAD.MOV.U32 R23, RZ, RZ, -0x1 ;  /* 0xffffffffff177424 */ /* 0x000fe200078e00ff */
[----:B------:R-:W-:-:S13]  /*0ad0*/  ISETP.GE.U32.AND.EX P0, PT, R17, UR5, PT, P0 ;  /* 0x0000000511007c0c */ /* 0x000fda000bf06100 */
[----:B------:R-:W-:Y:S05]  /*0ae0*/  @P0 BRA `(.L_x_9) ;  /* 0x00000004002c0947 */ /* 0x000fea0003800000 */
[----:B------:R-:W0:Y:S01]  /*0af0*/  LDC.64 R20, c[0x0][0x628] ;  /* 0x00018a00ff147b82 */ /* 0x000e220000000a00 */
[----:B------:R-:W-:Y:S01]  /*0b00*/  MOV R8, R16 ;  /* 0x0000001000087202 */ /* 0x000fe20000000f00 */
[----:B------:R-:W-:-:S06]  /*0b10*/  IMAD.MOV.U32 R9, RZ, RZ, R17 ;  /* 0x000000ffff097224 */ /* 0x000fcc00078e0011 */
[----:B------:R-:W1:Y:S08]  /*0b20*/  LDC R0, c[0x0][0x630] ;  /* 0x00018c00ff007b82 */ /* 0x000e700000000800 */
[----:B------:R-:W2:Y:S01]  /*0b30*/  LDC.64 R26, c[0x0][0x620] ;  /* 0x00018800ff1a7b82 */ /* 0x000ea20000000a00 */
[----:B0-----:R-:W-:-:S04]  /*0b40*/  ISETP.NE.U32.AND P0, PT, R20, RZ, PT ;  /* 0x000000ff1400720c */ /* 0x001fc80003f05070 */
[----:B------:R-:W-:-:S13]  /*0b50*/  ISETP.NE.AND.EX P0, PT, R21, RZ, PT, P0 ;  /* 0x000000ff1500720c */ /* 0x000fda0003f05300 */
[----:B-12---:R-:W-:Y:S05]  /*0b60*/  @!P0 BRA `(.L_x_10) ;  /* 0x0000000000288947 */ /* 0x006fea0003800000 */
[----:B------:R-:W0:Y:S02]  /*0b70*/  LDC R13, c[0x0][0x634] ;  /* 0x00018d00ff0d7b82 */ /* 0x000e240000000800 */
[----:B0-----:R-:W-:-:S05]  /*0b80*/  IADD3 R13, P0, R16, R13, RZ ;  /* 0x0000000d100d7210 */ /* 0x001fca0007f1e0ff */
[----:B------:R-:W-:-:S04]  /*0b90*/  IMAD.X R15, RZ, RZ, R17, P0 ;  /* 0x000000ffff0f7224 */ /* 0x000fc800000e0611 */
[----:B------:R-:W-:-:S04]  /*0ba0*/  IMAD.WIDE.U32 R8, R15, R20, RZ ;  /* 0x000000140f087225 */ /* 0x000fc800078e00ff */
[----:B------:R-:W-:-:S04]  /*0bb0*/  IMAD.WIDE.U32 R10, P0, R13, R21, R8 ;  /* 0x000000150d0a7225 */ /* 0x000fc80007800008 */
[----:B------:R-:W-:-:S04]  /*0bc0*/  IMAD.WIDE.U32 R8, R13, R20, RZ ;  /* 0x000000140d087225 */ /* 0x000fc800078e00ff */
[----:B------:R-:W-:Y:S01]  /*0bd0*/  IMAD.X R13, RZ, RZ, RZ, P0 ;  /* 0x000000ffff0d7224 */ /* 0x000fe200000e06ff */
[----:B------:R-:W-:Y:S01]  /*0be0*/  IADD3 RZ, P0, R9, R10, RZ ;  /* 0x0000000a09ff7210 */ /* 0x000fe20007f1e0ff */
[----:B------:R-:W-:-:S04]  /*0bf0*/  IMAD.MOV.U32 R12, RZ, RZ, R11 ;  /* 0x000000ffff0c7224 */ /* 0x000fc800078e000b */
[----:B------:R-:W-:-:S08]  /*0c00*/  IMAD.WIDE.U32.X R8, R15, R21, R12, P0 ;  /* 0x000000150f087225 */ /* 0x000fd000000e040c */
.L_x_10:
[----:B------:R-:W0:Y:S01]  /*0c10*/  LDC.64 R20, c[0x0][0x640] ;  /* 0x00019000ff147b82 */ /* 0x000e220000000a00 */
[--C-:B------:R-:W-:Y:S01]  /*0c20*/  SHF.R.U64 R28, R8, R0, R9.reuse ;  /* 0x00000000081c7219 */ /* 0x100fe20000001209 */
[----:B------:R-:W-:Y:S01]  /*0c30*/  IMAD R30, R7, R24, R4 ;  /* 0x00000018071e7224 */ /* 0x000fe200078e0204 */
[----:B------:R-:W-:Y:S01]  /*0c40*/  SHF.R.U32.HI R0, RZ, R0, R9 ;  /* 0x00000000ff007219 */ /* 0x000fe20000011609 */
[----:B------:R-:W-:Y:S01]  /*0c50*/  IMAD.MOV.U32 R23, RZ, RZ, 0x1 ;  /* 0x00000001ff177424 */ /* 0x000fe200078e00ff */
[----:B------:R-:W-:-:S03]  /*0c60*/  IADD3 R5, P0, RZ, -R28, RZ ;  /* 0x8000001cff057210 */ /* 0x000fc60007f1e0ff */
[----:B------:R-:W1:Y:S02]  /*0c70*/  LDC R6, c[0x0][0x618] ;  /* 0x00018600ff067b82 */ /* 0x000e640000000800 */
[----:B------:R-:W-:-:S04]  /*0c80*/  IMAD.X R9, RZ, RZ, ~R0, P0 ;  /* 0x000000ffff097224 */ /* 0x000fc800000e0e00 */
[-C--:B------:R-:W-:Y:S02]  /*0c90*/  IMAD R0, R9, R26.reuse, RZ ;  /* 0x0000001a09007224 */ /* 0x080fe400078e02ff */
[----:B------:R-:W2:Y:S01]  /*0ca0*/  LDC R11, c[0x0][0x608] ;  /* 0x00018200ff0b7b82 */ /* 0x000ea20000000800 */
[----:B------:R-:W-:-:S04]  /*0cb0*/  IMAD.WIDE.U32 R8, R5, R26, R16 ;  /* 0x0000001a05087225 */ /* 0x000fc800078e0010 */
[----:B------:R-:W-:-:S03]  /*0cc0*/  IMAD R5, R5, R27, R0 ;  /* 0x0000001b05057224 */ /* 0x000fc600078e0200 */
[----:B------:R-:W3:Y:S01]  /*0cd0*/  LDC R12, c[0x0][0x658] ;  /* 0x00019600ff0c7b82 */ /* 0x000ee20000000800 */
[----:B0-----:R-:W-:Y:S01]  /*0ce0*/  ISETP.NE.U32.AND P0, PT, R20, RZ, PT ;  /* 0x000000ff1400720c */ /* 0x001fe20003f05070 */
[----:B------:R-:W-:Y:S02]  /*0cf0*/  IMAD.IADD R5, R9, 0x1, R5 ;  /* 0x0000000109057824 */ /* 0x000fe400078e0205 */
[----:B------:R-:W-:Y:S01]  /*0d00*/  IMAD.MOV.U32 R9, RZ, RZ, -0x1 ;  /* 0xffffffffff097424 */ /* 0x000fe200078e00ff */
[----:B------:R-:W-:-:S03]  /*0d10*/  ISETP.NE.AND.EX P0, PT, R21, RZ, PT, P0 ;  /* 0x000000ff1500720c */ /* 0x000fc60003f05300 */
[----:B------:R-:W0:Y:S01]  /*0d20*/  LDC R15, c[0x0][0x600] ;  /* 0x00018000ff0f7b82 */ /* 0x000e220000000800 */
[-CC-:B-1----:R-:W-:Y:S02]  /*0d30*/  SHF.R.U64 R13, R8, R6.reuse, R5.reuse ;  /* 0x00000006080d7219 */ /* 0x182fe40000001205 */
[----:B------:R-:W-:-:S05]  /*0d40*/  SHF.R.U32.HI R0, RZ, R6, R5 ;  /* 0x00000006ff007219 */ /* 0x000fca0000011605 */
[----:B------:R-:W1:Y:S01]  /*0d50*/  LDC R14, c[0x0][0x648] ;  /* 0x00019200ff0e7b82 */ /* 0x000e620000000800 */
[-CC-:B--2---:R-:W-:Y:S02]  /*0d60*/  SHF.R.U64 R27, R13, R11.reuse, R0.reuse ;  /* 0x0000000b0d1b7219 */ /* 0x184fe40000001200 */
[----:B------:R-:W-:-:S05]  /*0d70*/  SHF.R.U32.HI R5, RZ, R11, R0 ;  /* 0x0000000bff057219 */ /* 0x000fca0000011600 */
[----:B------:R-:W2:Y:S01]  /*0d80*/  LDC R26, c[0x0][0x638] ;  /* 0x00018e00ff1a7b82 */ /* 0x000ea20000000800 */
[-CC-:B---3--:R-:W-:Y:S02]  /*0d90*/  SHF.R.U64 R24, R27, R12.reuse, R5.reuse ;  /* 0x0000000c1b187219 */ /* 0x188fe40000001205 */
[-C--:B------:R-:W-:Y:S02]  /*0da0*/  SHF.L.U32 R0, R9, R12.reuse, RZ ;  /* 0x0000000c09007219 */ /* 0x080fe400000006ff */
[----:B------:R-:W-:Y:S01]  /*0db0*/  SHF.R.U32.HI R5, RZ, R12, R5 ;  /* 0x0000000cff057219 */ /* 0x000fe20000011605 */
[----:B------:R-:W-:Y:S01]  /*0dc0*/  IMAD.MOV.U32 R4, RZ, RZ, R24 ;  /* 0x000000ffff047224 */ /* 0x000fe200078e0018 */
[----:B------:R-:W-:Y:S01]  /*0dd0*/  LOP3.LUT R10, RZ, R0, RZ, 0x33, !PT ;  /* 0x00000000ff0a7212 */ /* 0x000fe200078e33ff */
[----:B------:R-:W3:Y:S01]  /*0de0*/  LDC R25, c[0x0][0x610] ;  /* 0x00018400ff197b82 */ /* 0x000ee20000000800 */
[----:B------:R-:W-:Y:S05]  /*0df0*/  @!P0 BRA `(.L_x_11) ;  /* 0x0000000000288947 */ /* 0x000fea0003800000 */
[----:B------:R-:W4:Y:S02]  /*0e00*/  LDC R9, c[0x0][0x64c] ;  /* 0x00019300ff097b82 */ /* 0x000f240000000800 */
[----:B----4-:R-:W-:-:S05]  /*0e10*/  IADD3 R9, P0, R24, R9, RZ ;  /* 0x0000000918097210 */ /* 0x010fca0007f1e0ff */
[----:B------:R-:W-:-:S04]  /*0e20*/  IMAD.X R11, RZ, RZ, R5, P0 ;  /* 0x000000ffff0b7224 */ /* 0x000fc800000e0605 */
[----:B------:R-:W-:-:S04]  /*0e30*/  IMAD.WIDE.U32 R4, R11, R20, RZ ;  /* 0x000000140b047225 */ /* 0x000fc800078e00ff */
[----:B------:R-:W-:-:S04]  /*0e40*/  IMAD.WIDE.U32 R6, P0, R9, R21, R4 ;  /* 0x0000001509067225 */ /* 0x000fc80007800004 */
[----:B------:R-:W-:Y:S01]  /*0e50*/  IMAD.WIDE.U32 R4, R9, R20, RZ ;  /* 0x0000001409047225 */ /* 0x000fe200078e00ff */
[----:B------:R-:W-:-:S03]  /*0e60*/  IADD3.X R9, RZ, RZ, RZ, P0, !PT ;  /* 0x000000ffff097210 */ /* 0x000fc600007fe4ff */
[----:B------:R-:W-:Y:S01]  /*0e70*/  IMAD.MOV.U32 R8, RZ, RZ, R7 ;  /* 0x000000ffff087224 */ /* 0x000fe200078e0007 */
[----:B------:R-:W-:-:S05]  /*0e80*/  IADD3 RZ, P0, R5, R6, RZ ;  /* 0x0000000605ff7210 */ /* 0x000fca0007f1e0ff */
[----:B------:R-:W-:-:S08]  /*0e90*/  IMAD.WIDE.U32.X R4, R11, R21, R8, P0 ;  /* 0x000000150b047225 */ /* 0x000fd000000e0408 */
.L_x_11:
[----:B-1----:R-:W-:Y:S01]  /*0ea0*/  SHF.R.U64 R4, R4, R14, R5 ;  /* 0x0000000e04047219 */ /* 0x002fe20000001205 */
[----:B0-----:R-:W-:Y:S01]  /*0eb0*/  VIADD R6, R15, 0xffffffff ;  /* 0xffffffff0f067836 */ /* 0x001fe20000000000 */
[----:B------:R-:W-:Y:S01]  /*0ec0*/  SHF.L.U32 R0, R23, R12, RZ ;  /* 0x0000000c17007219 */ /* 0x000fe200000006ff */
[----:B------:R-:W-:Y:S01]  /*0ed0*/  IMAD.MOV.U32 R23, RZ, RZ, R28 ;  /* 0x000000ffff177224 */ /* 0x000fe200078e001c */
[----:B------:R-:W-:Y:S01]  /*0ee0*/  LOP3.LUT R5, R27, R10, RZ, 0xc0, !PT ;  /* 0x0000000a1b057212 */ /* 0x000fe200078ec0ff */
[----:B------:R-:W-:Y:S01]  /*0ef0*/  IMAD.MOV R7, RZ, RZ, -R4 ;  /* 0x000000ffff077224 */ /* 0x000fe200078e0a04 */
[----:B------:R-:W-:Y:S02]  /*0f00*/  SEL R3, R3, R30, !P1 ;  /* 0x0000001e03037207 */ /* 0x000fe40004800000 */
[----:B------:R-:W-:Y:S01]  /*0f10*/  LOP3.LUT R6, R13, R6, RZ, 0xc0, !PT ;  /* 0x000000060d067212 */ /* 0x000fe200078ec0ff */
[----:B------:R-:W-:Y:S02]  /*0f20*/  IMAD R4, R0, R4, R5 ;  /* 0x0000000400047224 */ /* 0x000fe400078e0205 */
[----:B--2---:R-:W-:-:S02]  /*0f30*/  IMAD R0, R7, R26, R24 ;  /* 0x0000001a07007224 */ /* 0x004fc400078e0218 */
[----:B---3--:R-:W-:Y:S02]  /*0f40*/  IMAD R3, R4, R25, R3 ;  /* 0x0000001904037224 */ /* 0x008fe400078e0203 */
[----:B------:R-:W-:Y:S02]  /*0f50*/  IMAD.MOV.U32 R5, RZ, RZ, 0x1 ;  /* 0x00000001ff057424 */ /* 0x000fe400078e00ff */
[----:B------:R-:W-:-:S03]  /*0f60*/  IMAD R4, R0, R15, R6 ;  /* 0x0000000f00047224 */ /* 0x000fc600078e0206 */
[----:B------:R-:W-:Y:S02]  /*0f70*/  PRMT R0, R5, 0x7610, R0 ;  /* 0x0000761005007816 */ /* 0x000fe40000000000 */
[----:B------:R-:W-:Y:S02]  /*0f80*/  SEL R154, R4, R3, !P1 ;  /* 0x00000003049a7207 */ /* 0x000fe40004800000 */
[----:B------:R-:W-:-:S07]  /*0f90*/  SEL R153, R3, R4, !P1 ;  /* 0x0000000403997207 */ /* 0x000fce0004800000 */
.L_x_9:
[----:B------:R-:W-:-:S08]  /*0fa0*/  NOP ;  /* 0x0000000000007918 */ /* 0x000fd00000000000 */
[----:B------:R-:W0:Y:S02]  /*0fb0*/  USETMAXREG.TRY_ALLOC.CTAPOOL UP0, 0xe8 ;  /* 0x000000e8000079c8 */ /* 0x000e240008000600 */
[----:B0-----:R-:W-:-:S13]  /*0fc0*/  PLOP3.LUT P0, PT, PT, PT, UP0, 0x80, 0x0 ;  /* 0x000000000000781c */ /* 0x001fda0003f0f008 */
[----:B------:R-:W-:Y:S05]  /*0fd0*/  @!P0 BRA `(.L_x_9) ;  /* 0xfffffffc00f08947 */ /* 0x000fea000383ffff */
[----:B------:R-:W-:Y:S01]  /*0fe0*/  ULDC.64 UR4, c[0x0][0x598] ;  /* 0x0001660000047ab9 */ /* 0x000fe20000000a00 */
[----:B------:R-:W-:Y:S01]  /*0ff0*/  ULDC.64 UR36, c[0x0][0x208] ;  /* 0x0000820000247ab9 */ /* 0x000fe20000000a00 */
[----:B------:R-:W-:-:S04]  /*1000*/  ISETP.NE.U32.AND P0, PT, RZ, UR4, PT ;  /* 0x00000004ff007c0c */ /* 0x000fc8000bf05070 */
[----:B------:R-:W-:-:S13]  /*1010*/  ISETP.NE.AND.EX P0, PT, RZ, UR5, PT, P0 ;  /* 0x00000005ff007c0c */ /* 0x000fda000bf05300 */
[----:B------:R-:W-:Y:S05]  /*1020*/  @!P0 BRA `(.L_x_12) ;  /* 0x00000000001c8947 */ /* 0x000fea0003800000 */
[----:B------:R-:W0:Y:S02]  /*1030*/  LDC.64 R4, c[0x0][0x598] ;  /* 0x00016600ff047b82 */ /* 0x000e240000000a00 */
[----:B0-----:R-:W2:Y:S02]  /*1040*/  LDG.E.64 R4, desc[UR36][R4.64] ;  /* 0x0000002404047981 */ /* 0x001ea4000c1e1b00 */
[----:B--2---:R-:W-:-:S04]  /*1050*/  ISETP.NE.U32.AND P0, PT, R4, RZ, PT ;  /* 0x000000ff0400720c */ /* 0x004fc80003f05070 */
[----:B------:R-:W-:-:S13]  /*1060*/  ISETP.NE.AND.EX P0, PT, R5, RZ, PT, P0 ;  /* 0x000000ff0500720c */ /* 0x000fda0003f05300 */
[----:B------:R-:W-:Y:S05]  /*1070*/  @!P0 BRA `(.L_x_12) ;  /* 0x0000000000088947 */ /* 0x000fea0003800000 */
[----:B------:R0:W5:Y:S01]  /*1080*/  LD.E R155, desc[UR36][R4.64] ;  /* 0x00000024049b7980 */ /* 0x000162000c101900 */
[----:B------:R-:W-:Y:S05]  /*1090*/  BRA `(.L_x_13) ;  /* 0x0000000000247947 */ /* 0x000fea0003800000 */
.L_x_12:
[----:B------:R-:W-:Y:S02]  /*10a0*/  ULDC.64 UR4, c[0x0][0x588] ;  /* 0x0001620000047ab9 */ /* 0x000fe40000000a00 */
[----:B------:R-:W-:-:S04]  /*10b0*/  ISETP.NE.U32.AND P0, PT, RZ, UR4, PT ;  /* 0x00000004ff007c0c */ /* 0x000fc8000bf05070 */
[----:B------:R-:W-:-:S13]  /*10c0*/  ISETP.NE.AND.EX P0, PT, RZ, UR5, PT, P0 ;  /* 0x00000005ff007c0c */ /* 0x000fda000bf05300 */
[----:B------:R-:W-:Y:S05]  /*10d0*/  @!P0 BRA `(.L_x_14) ;  /* 0x00000000000c8947 */ /* 0x000fea0003800000 */
[----:B------:R-:W0:Y:S02]  /*10e0*/  LDC.64 R4, c[0x0][0x588] ;  /* 0x00016200ff047b82 */ /* 0x000e240000000a00 */
[----:B0-----:R1:W5:Y:S01]  /*10f0*/  LDG.E R155, desc[UR36][R4.64] ;  /* 0x00000024049b7981 */ /* 0x001362000c1e1900 */
[----:B------:R-:W-:Y:S05]  /*1100*/  BRA `(.L_x_13) ;  /* 0x0000000000087947 */ /* 0x000fea0003800000 */
.L_x_14:
[----:B------:R-:W-:Y:S02]  /*1110*/  ULDC UR4, c[0x0][0x580] ;  /* 0x0001600000047ab9 */ /* 0x000fe40000000800 */
[----:B------:R-:W-:-:S07]  /*1120*/  IMAD.U32 R155, RZ, RZ, UR4 ;  /* 0x00000004ff9b7e24 */ /* 0x000fce000f8e00ff */
.L_x_13:
[----:B------:R-:W-:Y:S02]  /*1130*/  ULDC.64 UR4, c[0x0][0x5a0] ;  /* 0x0001680000047ab9 */ /* 0x000fe40000000a00 */
[----:B------:R-:W-:-:S04]  /*1140*/  ISETP.NE.U32.AND P0, PT, RZ, UR4, PT ;  /* 0x00000004ff007c0c */ /* 0x000fc8000bf05070 */
[----:B------:R-:W-:-:S13]  /*1150*/  ISETP.NE.AND.EX P0, PT, RZ, UR5, PT, P0 ;  /* 0x00000005ff007c0c */ /* 0x000fda000bf05300 */
[----:B------:R-:W-:Y:S05]  /*1160*/  @!P0 BRA `(.L_x_15) ;  /* 0x00000000001c8947 */ /* 0x000fea0003800000 */
[----:B01----:R-:W0:Y:S02]  /*1170*/  LDC.64 R4, c[0x0][0x5a0] ;  /* 0x00016800ff047b82 */ /* 0x003e240000000a00 */
[----:B0-----:R-:W2:Y:S02]  /*1180*/  LDG.E.64 R4, desc[UR36][R4.64] ;  /* 0x0000002404047981 */ /* 0x001ea4000c1e1b00 */
[----:B--2---:R-:W-:-:S04]  /*1190*/  ISETP.NE.U32.AND P0, PT, R4, RZ, PT ;  /* 0x000000ff0400720c */ /* 0x004fc80003f05070 */
[----:B------:R-:W-:-:S13]  /*11a0*/  ISETP.NE.AND.EX P0, PT, R5, RZ, PT, P0 ;  /* 0x000000ff0500720c */ /* 0x000fda0003f05300 */
[----:B------:R-:W-:Y:S05]  /*11b0*/  @!P0 BRA `(.L_x_15) ;  /* 0x0000000000088947 */ /* 0x000fea0003800000 */
[----:B------:R0:W5:Y:S01]  /*11c0*/  LD.E R156, desc[UR36][R4.64] ;  /* 0x00000024049c7980 */ /* 0x000162000c101900 */
[----:B------:R-:W-:Y:S05]  /*11d0*/  BRA `(.L_x_16) ;  /* 0x0000000000247947 */ /* 0x000fea0003800000 */
.L_x_15:
[----:B------:R-:W-:Y:S02]  /*11e0*/  ULDC.64 UR4, c[0x0][0x590] ;  /* 0x0001640000047ab9 */ /* 0x000fe40000000a00 */
[----:B------:R-:W-:-:S04]  /*11f0*/  ISETP.NE.U32.AND P0, PT, RZ, UR4, PT ;  /* 0x00000004ff007c0c */ /* 0x000fc8000bf05070 */
[----:B------:R-:W-:-:S13]  /*1200*/  ISETP.NE.AND.EX P0, PT, RZ, UR5, PT, P0 ;  /* 0x00000005ff007c0c */ /* 0x000fda000bf05300 */
[----:B------:R-:W-:Y:S05]  /*1210*/  @!P0 BRA `(.L_x_17) ;  /* 0x00000000000c8947 */ /* 0x000fea0003800000 */
[----:B------:R-:W2:Y:S02]  /*1220*/  LDC.64 R156, c[0x0][0x590] ;  /* 0x00016400ff9c7b82 */ /* 0x000ea40000000a00 */
[----:B--2---:R2:W5:Y:S01]  /*1230*/  LDG.E R156, desc[UR36][R156.64] ;  /* 0x000000249c9c7981 */ /* 0x004562000c1e1900 */
[----:B------:R-:W-:Y:S05]  /*1240*/  BRA `(.L_x_16) ;  /* 0x0000000000087947 */ /* 0x000fea0003800000 */
.L_x_17:
[----:B------:R-:W-:Y:S02]  /*1250*/  ULDC UR4, c[0x0][0x584] ;  /* 0x0001610000047ab9 */ /* 0x000fe40000000800 */
[----:B------:R-:W-:-:S07]  /*1260*/  IMAD.U32 R156, RZ, RZ, UR4 ;  /* 0x00000004ff9c7e24 */ /* 0x000fce000f8e00ff */
.L_x_16:
[----:B------:R-:W-:-:S13]  /*1270*/  LOP3.LUT P0, RZ, R0, 0xff, RZ, 0xc0, !PT ;  /* 0x000000ff00ff7812 */ /* 0x000fda000780c0ff */
[----:B------:R-:W-:Y:S05]  /*1280*/  @!P0 EXIT ;  /* 0x000000000000894d */ /* 0x000fea0003800000 */
[----:B------:R-:W-:Y:S01]  /*1290*/  ULDC UR4, c[0x0][0x28c] ;  /* 0x0000a30000047ab9 */ /* 0x000fe20000000800 */
[----:B------:R-:W-:Y:S01]  /*12a0*/  LOP3.LUT R166, R19, 0x1, RZ, 0xfc, !PT ;  /* 0x0000000113a67812 */ /* 0x000fe200078efcff */
[----:B------:R-:W-:Y:S01]  /*12b0*/  UIADD3 UR4, UR4, 0x1f, URZ ;  /* 0x0000001f04047890 */ /* 0x000fe2000fffe03f */
[----:B------:R-:W-:Y:S01]  /*12c0*/  UMOV UR38, URZ ;  /* 0x0000003f00267c82 */ /* 0x000fe20008000000 */
[----:B------:R-:W-:Y:S02]  /*12d0*/  UMOV UR39, URZ ;  /* 0x0000003f00277c82 */ /* 0x000fe40008000000 */
[----:B------:R-:W-:-:S04]  /*12e0*/  USHF.R.S32.HI UR5, URZ, 0x1f, UR4 ;  /* 0x0000001f3f057899 */ /* 0x000fc80008011404 */
[----:B------:R-:W-:-:S04]  /*12f0*/  ULEA.HI UR5, UR5, UR4, URZ, 0x5 ;  /* 0x0000000405057291 */ /* 0x000fc8000f8f283f */
[----:B------:R-:W-:-:S12]  /*1300*/  USHF.R.S32.HI UR40, URZ, 0x5, UR5 ;  /* 0x000000053f287899 */ /* 0x000fd80008011405 */
.L_x_291:
[----:B------:R-:W-:Y:S01]  /*1310*/  LOP3.LUT R0, R18, 0x80, RZ, 0xc0, !PT ;  /* 0x0000008012007812 */ /* 0x000fe200078ec0ff */
[----:B---3--:R-:W3:Y:S01]  /*1320*/  S2UR UR7, SR_CgaCtaId ;  /* 0x00000000000779c3 */ /* 0x008ee20000008800 */
[----:B------:R-:W-:Y:S02]  /*1330*/  UMOV UR6, 0x400 ;  /* 0x0000040000067882 */ /* 0x000fe40000000000 */
[----:B------:R-:W-:-:S06]  /*1340*/  SHF.R.U32.HI R0, RZ, 0x7, R0 ;  /* 0x00000007ff007819 */ /* 0x000fcc0000011600 */
[----:B----4-:R-:W4:Y:S01]  /*1350*/  SHFL.IDX PT, R0, R0, RZ, 0x1f ;  /* 0x00001fff00007589 */ /* 0x010f2200000e0000 */
[----:B---3--:R-:W-:Y:S01]  /*1360*/  ULEA UR6, UR7, UR6, 0x18 ;  /* 0x0000000607067291 */ /* 0x008fe2000f8ec03f */
[----:B----4-:R-:W-:-:S13]  /*1370*/  R2UR UR4, R0 ;  /* 0x00000000000472ca */ /* 0x010fda00000e0000 */
[----:B------:R-:W-:-:S04]  /*1380*/  ULEA.HI UR5, UR4, UR4, URZ, 0x1 ;  /* 0x0000000404057291 */ /* 0x000fc8000f8f083f */
[----:B------:R-:W-:-:S04]  /*1390*/  ULOP3.LUT UR5, UR5, 0xffffe, URZ, 0xc0, !UPT ;  /* 0x000ffffe05057892 */ /* 0x000fc8000f8ec03f */
[----:B------:R-:W-:-:S03]  /*13a0*/  UIADD3 UR5, UR4, -UR5, URZ ;  /* 0x8000000504057290 */ /* 0x000fc6000fffe03f */
[----:B------:R-:W-:Y:S01]  /*13b0*/  ULDC UR4, c[0x0][0x28c] ;  /* 0x0000a30000047ab9 */ /* 0x000fe20000000800 */
[----:B------:R-:W-:Y:S01]  /*13c0*/  ULEA UR5, UR5, UR6, 0xc ;  /* 0x0000000605057291 */ /* 0x000fe2000f8e603f */
[----:B------:R-:W-:-:S03]  /*13d0*/  ISETP.LT.AND P0, PT, RZ, UR4, PT ;  /* 0x00000004ff007c0c */ /* 0x000fc6000bf01270 */
[----:B------:R-:W-:-:S04]  /*13e0*/  UIADD3 UR5, UR5, 0x180, URZ ;  /* 0x0000018005057890 */ /* 0x000fc8000fffe03f */
[----:B------:R-:W-:-:S04]  /*13f0*/  USHF.R.U32.HI UR5, URZ, 0x4, UR5 ;  /* 0x000000043f057899 */ /* 0x000fc80008011605 */
[----:B------:R-:W-:Y:S02]  /*1400*/  ULOP3.LUT UR41, UR5, 0x3fff, URZ, 0xc0, !UPT ;  /* 0x00003fff05297892 */ /* 0x000fe4000f8ec03f */
[----:B-12---:R-:W-:Y:S10]  /*1410*/  @P0 BRA `(.L_x_18) ;  /* 0x0000000000400947 */ /* 0x006ff40003800000 */
[----:B------:R-:W-:Y:S01]  /*1420*/  MOV R0, 0x0 ;  /* 0x0000000000007802 */ /* 0x000fe20000000f00 */
[----:B------:R-:W-:Y:S01]  /*1430*/  ULDC.64 UR4, c[0x4][0x68] ;  /* 0x01001a0000047ab9 */ /* 0x000fe20000000a00 */
[----:B------:R-:W-:Y:S01]  /*1440*/  ULDC.64 UR6, c[0x4][0x8] ;  /* 0x0100020000067ab9 */ /* 0x000fe20000000a00 */
[----:B01----:R-:W-:Y:S01]  /*1450*/  IMAD.U32 R4, RZ, RZ, UR4 ;  /* 0x00000004ff047e24 */ /* 0x003fe2000f8e00ff */
[----:B------:R0:W1:Y:S01]  /*1460*/  LDC.64 R14, c[0x4][R0] ;  /* 0x01000000000e7b82 */ /* 0x0000620000000a00 */
[----:B------:R-:W-:Y:S01]  /*1470*/  IMAD.U32 R5, RZ, RZ, UR5 ;  /* 0x00000005ff057e24 */ /* 0x000fe2000f8e00ff */
[----:B------:R-:W-:Y:S01]  /*1480*/  ULDC.64 UR4, c[0x4][0x70] ;  /* 0x01001c0000047ab9 */ /* 0x000fe20000000a00 */
[----:B------:R-:W-:Y:S01]  /*1490*/  IMAD.U32 R10, RZ, RZ, UR6 ;  /* 0x00000006ff0a7e24 */ /* 0x000fe2000f8e00ff */
[----:B------:R-:W-:Y:S01]  /*14a0*/  MOV R7, UR5 ;  /* 0x0000000500077c02 */ /* 0x000fe20008000f00 */
[----:B------:R-:W-:Y:S02]  /*14b0*/  IMAD.U32 R6, RZ, RZ, UR4 ;  /* 0x00000004ff067e24 */ /* 0x000fe4000f8e00ff */
[----:B------:R-:W-:-:S02]  /*14c0*/  IMAD.U32 R11, RZ, RZ, UR7 ;  /* 0x00000007ff0b7e24 */ /* 0x000fc4000f8e00ff */
[----:B------:R-:W-:Y:S02]  /*14d0*/  IMAD.MOV.U32 R8, RZ, RZ, 0x1e1 ;  /* 0x000001e1ff087424 */ /* 0x000fe400078e00ff */
[----:B------:R-:W-:Y:S02]  /*14e0*/  IMAD.MOV.U32 R12, RZ, RZ, 0x1 ;  /* 0x00000001ff0c7424 */ /* 0x000fe400078e00ff */
[----:B0-----:R-:W-:-:S07]  /*14f0*/  IMAD.MOV.U32 R13, RZ, RZ, RZ ;  /* 0x000000ffff0d7224 */ /* 0x001fce00078e00ff */
[----:B------:R-:W-:-:S07]  /*1500*/  LEPC R20, `(.L_x_18) ;  /* 0x000000001014794e */ /* 0x000fce0000000000 */
[----:B-12--5:R-:W-:Y:S05]  /*1510*/  CALL.ABS.NOINC R14 ;  /* 0x000000000e007343 */ /* 0x026fea0003c00000 */
.L_x_18:
[----:B------:R-:W-:-:S13]  /*1520*/  ISETP.NE.AND P0, PT, R166, 0x3, PT ;  /* 0x00000003a600780c */ /* 0x000fda0003f05270 */
[----:B------:R-:W-:Y:S05]  /*1530*/  @!P0 BRA `(.L_x_19) ;  /* 0x0000000000048947 */ /* 0x000fea0003800000 */
[----:B------:R-:W-:Y:S01]  /*1540*/  BPT.TRAP 0x1 ;  /* 0x000000040000795c */ /* 0x000fe20000300000 */
.L_x_19:
[----:B------:R-:W3:Y:S01]  /*1550*/  S2UR UR5, SR_CgaCtaId ;  /* 0x00000000000579c3 */ /* 0x000ee20000008800 */
[----:B------:R-:W-:Y:S01]  /*1560*/  UMOV UR4, 0x400 ;  /* 0x0000040000047882 */ /* 0x000fe20000000000 */
[----:B------:R-:W-:Y:S02]  /*1570*/  IMAD.U32 R0, RZ, RZ, UR38 ;  /* 0x00000026ff007e24 */ /* 0x000fe4000f8e00ff */
[----:B------:R-:W-:-:S03]  /*1580*/  IMAD.U32 R3, RZ, RZ, UR39 ;  /* 0x00000027ff037e24 */ /* 0x000fc6000f8e00ff */
[----:B------:R-:W-:Y:S01]  /*1590*/  SHF.L.U32 R0, R0, 0x1f, RZ ;  /* 0x0000001f00007819 */ /* 0x000fe200000006ff */
[----:B---3--:R-:W-:-:S06]  /*15a0*/  ULEA UR4, UR5, UR4, 0x18 ;  /* 0x0000000405047291 */ /* 0x008fcc000f8ec03f */
[----:B------:R-:W-:-:S04]  /*15b0*/  IMAD.U32 R6, RZ, RZ, UR4 ;  /* 0x00000004ff067e24 */ /* 0x000fc8000f8e00ff */
[----:B------:R-:W-:-:S04]  /*15c0*/  IMAD R3, R3, 0x8, R6 ;  /* 0x0000000803037824 */ /* 0x000fc800078e0206 */
[----:B------:R3:W4:Y:S01]  /*15d0*/  SYNCS.PHASECHK.TRANS64.TRYWAIT P1, [R3+URZ], R0 ;  /* 0x00000000030075a7 */ /* 0x000722000802017f */
[----:B------:R-:W-:Y:S05]  /*15e0*/  @!P0 BRA `(.L_x_20) ;  /* 0x0000000000048947 */ /* 0x000fea0003800000 */
[----:B------:R-:W-:Y:S01]  /*15f0*/  BPT.TRAP 0x1 ;  /* 0x000000040000795c */ /* 0x000fe20000300000 */
.L_x_20:
[----:B----4-:R-:W-:Y:S05]  /*1600*/  @P1 BRA `(.L_x_21) ;  /* 0x0000000000081947 */ /* 0x010fea0003800000 */
[----:B------:R-:W4:Y:S02]  /*1610*/  SYNCS.PHASECHK.TRANS64.TRYWAIT P1, [R3+URZ], R0 ;  /* 0x00000000030075a7 */ /* 0x000f24000802017f */
[----:B----4-:R-:W-:Y:S05]  /*1620*/  @!P1 BRA `(.L_x_22) ;  /* 0x000000b0002c9947 */ /* 0x010fea0003800000 */
.L_x_21:
[----:B------:R-:W-:-:S04]  /*1630*/  UISETP.LT.AND UP0, UPT, UR40, 0x1, UPT ;  /* 0x000000012800788c */ /* 0x000fc8000bf01270 */
[----:B------:R-:W-:-:S06]  /*1640*/  USEL UR4, UR40, 0x1, UP0 ;  /* 0x0000000128047887 */ /* 0x000fcc0008000000 */
[----:B---34-:R-:W-:Y:S01]  /*1650*/  IMAD.U32 R0, RZ, RZ, UR4 ;  /* 0x00000004ff007e24 */ /* 0x018fe2000f8e00ff */
[----:B------:R-:W-:Y:S05]  /*1660*/  WARPSYNC.ALL ;  /* 0x0000000000007948 */ /* 0x000fea0003800000 */
[----:B------:R-:W-:-:S04]  /*1670*/  IADD3 R0, -R0, UR40, RZ ;  /* 0x0000002800007c10 */ /* 0x000fc8000fffe1ff */
[----:B------:R-:W-:Y:S02]  /*1680*/  ISETP.GE.AND P1, PT, R0, 0x1, PT ;  /* 0x000000010000780c */ /* 0x000fe40003f26270 */
[----:B------:R-:W-:Y:S01]  /*1690*/  R2UR UR4, R6 ;  /* 0x00000000060472ca */ /* 0x000fe200000e0000 */
[----:B------:R-:W-:Y:S01]  /*16a0*/  WARPGROUP.ARRIVE ;  /* 0x00000000000079c5 */ /* 0x000fe20000000000 */
[----:B------:R-:W-:Y:S01]  /*16b0*/  UMOV UR9, 0x80000020 ;  /* 0x8000002000097882 */ /* 0x000fe20000000000 */
[----:B------:R-:W-:-:S10]  /*16c0*/  UMOV UR11, 0x80000020 ;  /* 0x80000020000b7882 */ /* 0x000fd40000000000 */
[----:B------:R-:W-:-:S04]  /*16d0*/  UIADD3 UR4, UR4, 0x21180, URZ ;  /* 0x0002118004047890 */ /* 0x000fc8000fffe03f */
[----:B------:R-:W-:-:S04]  /*16e0*/  USHF.R.U32.HI UR4, URZ, 0x4, UR4 ;  /* 0x000000043f047899 */ /* 0x000fc80008011604 */
[----:B------:R-:W-:Y:S02]  /*16f0*/  ULOP3.LUT UR5, UR4, 0x3fff, URZ, 0xc0, !UPT ;  /* 0x00003fff04057892 */ /* 0x000fe4000f8ec03f */
[----:B------:R-:W-:Y:S02]  /*1700*/  ULOP3.LUT UR4, UR41, 0x10000, URZ, 0xfc, !UPT ;  /* 0x0001000029047892 */ /* 0x000fe4000f8efc3f */
[----:B------:R-:W-:Y:S02]  /*1710*/  ULOP3.LUT UR5, UR5, 0x10000, URZ, 0xfc, !UPT ;  /* 0x0001000005057892 */ /* 0x000fe4000f8efc3f */
[----:B------:R-:W-:Y:S02]  /*1720*/  UIMAD UR6, UR39, 0x300, UR4 ;  /* 0x00000300270678a4 */ /* 0x000fe4000f8e0204 */
[----:B------:R-:W-:-:S05]  /*1730*/  ULEA UR7, UR39, UR5, 0x9 ;  /* 0x0000000527077291 */ /* 0x000fca000f8e483f */
[----:B------:R-:W-:Y:S02]  /*1740*/  UMOV UR8, UR6 ;  /* 0x0000000600087c82 */ /* 0x000fe40008000000 */
[----:B------:R-:W-:Y:S02]  /*1750*/  UMOV UR10, UR7 ;  /* 0x00000007000a7c82 */ /* 0x000fe40008000000 */
[----:B------:R-:W-:Y:S01]  /*1760*/  HGMMA.64x128x16.F32 R88, gdesc[UR8], RZ, !UPT, gsb0 ;  /* 0x01e00000085879f0 */ /* 0x000fe2000c0008ff */
[----:B------:R-:W-:Y:S01]  /*1770*/  UIADD3 UR8, UR6, 0x200, URZ ;  /* 0x0000020006087890 */ /* 0x000fe2000fffe03f */
[----:B------:R-:W-:Y:S01]  /*1780*/  UMOV UR9, 0x80000020 ;  /* 0x8000002000097882 */ /* 0x000fe20000000000 */
[----:B------:R-:W-:Y:S02]  /*1790*/  WARPGROUP.DEPBAR.LE gsb0, 0x0 ;  /* 0x00008000000079c5 */ /* 0x000fe40000010000 */
[----:B------:R-:W-:-:S07]  /*17a0*/  WARPGROUP.ARRIVE ;  /* 0x00000000000079c5 */ /* 0x000fce0000000000 */
[----:B------:R-:W-:Y:S01]  /*17b0*/  HGMMA.64x128x16.F32 R24, gdesc[UR8], RZ, !UPT, gsb0 ;  /* 0x01e00000081879f0 */ /* 0x000fe2000c0008ff */
[----:B------:R-:W-:Y:S02]  /*17c0*/  UIADD3 UR8, UR6, 0x2, URZ ;  /* 0x0000000206087890 */ /* 0x000fe4000fffe03f */
[----:B------:R-:W-:Y:S01]  /*17d0*/  UIADD3 UR10, UR7, 0x2, URZ ;  /* 0x00000002070a7890 */ /* 0x000fe2000fffe03f */
[----:B------:R-:W-:Y:S01]  /*17e0*/  UMOV UR9, 0x80000020 ;  /* 0x8000002000097882 */ /* 0x000fe20000000000 */
[----:B------:R-:W-:Y:S01]  /*17f0*/  UMOV UR11, 0x80000020 ;  /* 0x80000020000b7882 */ /* 0x000fe20000000000 */
[----:B------:R-:W-:Y:S02]  /*1800*/  WARPGROUP.DEPBAR.LE gsb0, 0x0 ;  /* 0x00008000000079c5 */ /* 0x000fe40000010000 */
[----:B------:R-:W-:-:S06]  /*1810*/  WARPGROUP.ARRIVE ;  /* 0x00000000000079c5 */ /* 0x000fcc0000000000 */
[----:B------:R-:W-:Y:S01]  /*1820*/  HGMMA.64x128x16.F32 R88, gdesc[UR8], R88, gsb0 ;  /* 0x01e00000085879f0 */ /* 0x000fe20008000858 */
[----:B------:R-:W-:Y:S01]  /*1830*/  UIADD3 UR8, UR6, 0x202, URZ ;  /* 0x0000020206087890 */ /* 0x000fe2000fffe03f */
[----:B------:R-:W-:Y:S01]  /*1840*/  UMOV UR9, 0x80000020 ;  /* 0x8000002000097882 */ /* 0x000fe20000000000 */
[----:B------:R-:W-:Y:S02]  /*1850*/  WARPGROUP.DEPBAR.LE gsb0, 0x0 ;  /* 0x00008000000079c5 */ /* 0x000fe40000010000 */
[----:B------:R-:W-:-:S07]  /*1860*/  WARPGROUP.ARRIVE ;  /* 0x00000000000079c5 */ /* 0x000fce0000000000 */
[----:B------:R-:W-:Y:S03]  /*1870*/  HGMMA.64x128x16.F32 R24, gdesc[UR8], R24, gsb0 ;  /* 0x01e00000081879f0 */ /* 0x000fe60008000818 */
[----:B------:R-:W-:Y:S02]  /*1880*/  WARPGROUP.DEPBAR.LE gsb0, 0x0 ;  /* 0x00008000000079c5 */ /* 0x000fe40000010000 */
[----:B------:R-:W-:Y:S05]  /*1890*/  @!P1 BRA `(.L_x_23) ;  /* 0x0000000400149947 */ /* 0x000fea0003800000 */
[----:B------:R-:W-:Y:S02]  /*18a0*/  UIADD3 UR6, UR39, 0x1, URZ ;  /* 0x0000000127067890 */ /* 0x000fe4000fffe03f */
[----:B------:R-:W-:Y:S02]  /*18b0*/  MOV R3, UR39 ;  /* 0x0000002700037c02 */ /* 0x000fe40008000f00 */
[----:B------:R-:W-:-:S04]  /*18c0*/  UISETP.NE.AND UP0, UPT, UR6, 0xb, UPT ;  /* 0x0000000b0600788c */ /* 0x000fc8000bf05270 */
[----:B------:R-:W-:Y:S02]  /*18d0*/  USEL UR7, URZ, 0x1, UP0 ;  /* 0x000000013f077887 */ /* 0x000fe40008000000 */
[----:B------:R-:W-:Y:S02]  /*18e0*/  USEL UR6, UR6, URZ, UP0 ;  /* 0x0000003f06067287 */ /* 0x000fe40008000000 */
[----:B------:R-:W-:-:S06]  /*18f0*/  ULOP3.LUT UR7, UR38, UR7, URZ, 0x3c, !UPT ;  /* 0x0000000726077292 */ /* 0x000fcc000f8e3c3f */
[----:B------:R-:W-:-:S07]  /*1900*/  IMAD.U32 R7, RZ, RZ, UR7 ;  /* 0x00000007ff077e24 */ /* 0x000fce000f8e00ff */
.L_x_30:
[----:B------:R-:W-:Y:S05]  /*1910*/  @!P0 BRA `(.L_x_24) ;  /* 0x0000000000048947 */ /* 0x000fea0003800000 */
[----:B------:R-:W-:Y:S01]  /*1920*/  BPT.TRAP 0x1 ;  /* 0x000000040000795c */ /* 0x000fe20000300000 */
.L_x_24:
[----:B------:R-:W3:Y:S01]  /*1930*/  S2UR UR8, SR_CgaCtaId ;  /* 0x00000000000879c3 */ /* 0x000ee20000008800 */
[----:B------:R-:W-:Y:S01]  /*1940*/  UMOV UR7, 0x400 ;  /* 0x0000040000077882 */ /* 0x000fe20000000000 */
[----:B01----:R-:W-:Y:S01]  /*1950*/  IMAD.U32 R5, RZ, RZ, UR6 ;  /* 0x00000006ff057e24 */ /* 0x003fe2000f8e00ff */
[----:B------:R-:W-:Y:S01]  /*1960*/  SHF.L.U32 R4, R7, 0x1f, RZ ;  /* 0x0000001f07047819 */ /* 0x000fe200000006ff */
[----:B---3--:R-:W-:-:S06]  /*1970*/  ULEA UR7, UR8, UR7, 0x18 ;  /* 0x0000000708077291 */ /* 0x008fcc000f8ec03f */
[----:B------:R-:W-:-:S04]  /*1980*/  IMAD.U32 R6, RZ, RZ, UR7 ;  /* 0x00000007ff067e24 */ /* 0x000fc8000f8e00ff */
[----:B------:R-:W-:-:S04]  /*1990*/  IMAD R5, R5, 0x8, R6 ;  /* 0x0000000805057824 */ /* 0x000fc800078e0206 */
[----:B------:R0:W1:Y:S01]  /*19a0*/  SYNCS.PHASECHK.TRANS64.TRYWAIT P1, [R5+URZ], R4 ;  /* 0x00000004050075a7 */ /* 0x000062000802017f */
[----:B------:R-:W-:Y:S05]  /*19b0*/  @!P0 BRA `(.L_x_25) ;  /* 0x0000000000048947 */ /* 0x000fea0003800000 */
[----:B------:R-:W-:Y:S01]  /*19c0*/  BPT.TRAP 0x1 ;  /* 0x000000040000795c */ /* 0x000fe20000300000 */
.L_x_25:
[----:B-1----:R-:W-:Y:S05]  /*19d0*/  @P1 BRA `(.L_x_26) ;  /* 0x0000000000081947 */ /* 0x002fea0003800000 */
[----:B------:R-:W1:Y:S02]  /*19e0*/  SYNCS.PHASECHK.TRANS64.TRYWAIT P1, [R5+URZ], R4 ;  /* 0x00000004050075a7 */ /* 0x000e64000802017f */
[----:B-1----:R-:W-:Y:S05]  /*19f0*/  @!P1 BRA `(.L_x_27) ;  /* 0x000000ac004c9947 */ /* 0x002fea0003800000 */
.L_x_26:
[----:B------:R-:W-:Y:S01]  /*1a00*/  UIMAD UR7, UR6, 0x300, UR4 ;  /* 0x00000300060778a4 */ /* 0x000fe2000f8e0204 */
[----:B------:R-:W-:Y:S01]  /*1a10*/  WARPGROUP.ARRIVE ;  /* 0x00000000000079c5 */ /* 0x000fe20000000000 */
[----:B------:R-:W-:Y:S01]  /*1a20*/  ULEA UR12, UR6, UR5, 0x9 ;  /* 0x00000005060c7291 */ /* 0x000fe2000f8e483f */
[----:B------:R-:W-:Y:S01]  /*1a30*/  UMOV UR9, 0x80000020 ;  /* 0x8000002000097882 */ /* 0x000fe20000000000 */
[----:B------:R-:W-:-:S03]  /*1a40*/  UMOV UR11, 0x80000020 ;  /* 0x80000020000b7882 */ /* 0x000fc60000000000 */
[----:B------:R-:W-:Y:S02]  /*1a50*/  UMOV UR8, UR7 ;  /* 0x0000000700087c82 */ /* 0x000fe40008000000 */
[----:B------:R-:W-:Y:S02]  /*1a60*/  UMOV UR10, UR12 ;  /* 0x0000000c000a7c82 */ /* 0x000fe40008000000 */
[----:B------:R-:W-:Y:S01]  /*1a70*/  HGMMA.64x128x16.F32 R88, gdesc[UR8], R88, gsb0 ;  /* 0x01e00000085879f0 */ /* 0x000fe20008000858 */
[----:B------:R-:W-:Y:S01]  /*1a80*/  UIADD3 UR8, UR7, 0x200, URZ ;  /* 0x0000020007087890 */ /* 0x000fe2000fffe03f */
[----:B------:R-:W-:Y:S01]  /*1a90*/  UMOV UR9, 0x80000020 ;  /* 0x8000002000097882 */ /* 0x000fe20000000000 */
[----:B------:R-:W-:Y:S02]  /*1aa0*/  WARPGROUP.DEPBAR.LE gsb0, 0x0 ;  /* 0x00008000000079c5 */ /* 0x000fe40000010000 */
[----:B------:R-:W-:-:S07]  /*1ab0*/  WARPGROUP.ARRIVE ;  /* 0x00000000000079c5 */ /* 0x000fce0000000000 */
[----:B------:R-:W-:Y:S01]  /*1ac0*/  HGMMA.64x128x16.F32 R24, gdesc[UR8], R24, gsb0 ;  /* 0x01e00000081879f0 */ /* 0x000fe20008000818 */
        /* <DEDUP_REMOVED lines=14> */
[----:B------:R-:W-:Y:S01]  /*1bb0*/  BPT.TRAP 0x1 ;  /* 0x000000040000795c */ /* 0x000fe20000300000 */
.L_x_28:
[----:B------:R-:W-:-:S13]  /*1bc0*/  ISETP.NE.AND P1, PT, R22, RZ, PT ;  /* 0x000000ff1600720c */ /* 0x000fda0003f25270 */
[----:B01----:R-:W-:-:S04]  /*1bd0*/  @P1 IMAD R4, R3, 0x8, R6 ;  /* 0x0000000803041824 */ /* 0x003fc800078e0206 */
[----:B------:R-:W-:-:S05]  /*1be0*/  @P1 VIADD R5, R4, 0x58 ;  /* 0x0000005804051836 */ /* 0x000fca0000000000 */
[----:B------:R-:W-:-:S04]  /*1bf0*/  @P1 PRMT R5, R152, 0x654, R5 ;  /* 0x0000065498051816 */ /* 0x000fc80000000005 */
[----:B------:R0:W-:Y:S01]  /*1c00*/  @P1 SYNCS.ARRIVE.TRANS64.RED.A1T0 RZ, [R5+URZ], RZ ;  /* 0x000000ff05ff19a7 */ /* 0x0001e2000810043f */
[----:B------:R-:W-:-:S13]  /*1c10*/  ISETP.GT.U32.AND P1, PT, R19, 0x1, PT ;  /* 0x000000011300780c */ /* 0x000fda0003f24070 */
[----:B0-----:R-:W-:Y:S05]  /*1c20*/  @P1 BRA `(.L_x_29) ;  /* 0x0000000000041947 */ /* 0x001fea0003800000 */
[----:B------:R-:W-:Y:S01]  /*1c30*/  BPT.TRAP 0x1 ;  /* 0x000000040000795c */ /* 0x000fe20000300000 */
.L_x_29:
[----:B------:R-:W-:Y:S01]  /*1c40*/  UIADD3 UR6, UR6, 0x1, URZ ;  /* 0x0000000106067890 */ /* 0x000fe2000fffe03f */
[C---:B------:R-:W-:Y:S01]  /*1c50*/  ISETP.GT.AND P2, PT, R0.reuse, 0x1, PT ;  /* 0x000000010000780c */ /* 0x040fe20003f44270 */
[----:B------:R-:W-:Y:S02]  /*1c60*/  VIADD R3, R3, 0x1 ;  /* 0x0000000103037836 */ /* 0x000fe40000000000 */
[----:B------:R-:W-:Y:S01]  /*1c70*/  UISETP.NE.AND UP0, UPT, UR6, 0xb, UPT ;  /* 0x0000000b0600788c */ /* 0x000fe2000bf05270 */
[----:B------:R-:W-:Y:S02]  /*1c80*/  VIADD R0, R0, 0xffffffff ;  /* 0xffffffff00007836 */ /* 0x000fe40000000000 */
[C---:B------:R-:W-:Y:S01]  /*1c90*/  ISETP.NE.AND P1, PT, R3.reuse, 0xb, PT ;  /* 0x0000000b0300780c */ /* 0x040fe20003f25270 */
[----:B------:R-:W-:Y:S02]  /*1ca0*/  USEL UR7, URZ, 0x1, UP0 ;  /* 0x000000013f077887 */ /* 0x000fe40008000000 */
[----:B------:R-:W-:Y:S01]  /*1cb0*/  USEL UR6, UR6, URZ, UP0 ;  /* 0x0000003f06067287 */ /* 0x000fe20008000000 */
[----:B------:R-:W-:-:S03]  /*1cc0*/  SEL R3, R3, RZ, P1 ;  /* 0x000000ff03037207 */ /* 0x000fc60000800000 */
[----:B------:R-:W-:Y:S01]  /*1cd0*/  LOP3.LUT R7, R7, UR7, RZ, 0x3c, !PT ;  /* 0x0000000707077c12 */ /* 0x000fe2000f8e3cff */
[----:B------:R-:W-:Y:S07]  /*1ce0*/  @P2 BRA `(.L_x_30) ;  /* 0xfffffffc00082947 */ /* 0x000fee000383ffff */
.L_x_23:
[----:B------:R-:W3:Y:S02]  /*1cf0*/  LDC R0, c[0x0][0x28c] ;  /* 0x0000a300ff007b82 */ /* 0x000ee40000000800 */
[----:B---3--:R-:W-:-:S13]  /*1d00*/  ISETP.GE.AND P1, PT, R0, 0x1, PT ;  /* 0x000000010000780c */ /* 0x008fda0003f26270 */
[----:B------:R-:W-:Y:S05]  /*1d10*/  @!P1 BRA `(.L_x_31) ;  /* 0x0000000000509947 */ /* 0x000fea0003800000 */
[----:B------:R-:W-:Y:S05]  /*1d20*/  @!P0 BRA `(.L_x_32) ;  /* 0x0000000000048947 */ /* 0x000fea0003800000 */
[----:B------:R-:W-:Y:S01]  /*1d30*/  BPT.TRAP 0x1 ;  /* 0x000000040000795c */ /* 0x000fe20000300000 */
.L_x_32:
[----:B------:R-:W-:Y:S01]  /*1d40*/  ISETP.NE.AND P0, PT, R22, RZ, PT ;  /* 0x000000ff1600720c */ /* 0x000fe20003f05270 */
[----:B------:R-:W-:Y:S01]  /*1d50*/  BSSY B0, `(.L_x_33) ;  /* 0x000000e000007945 */ /* 0x000fe20003800000 */
[----:B------:R-:W-:-:S11]  /*1d60*/  ISETP.GT.U32.AND P1, PT, R19, 0x1, PT ;  /* 0x000000011300780c */ /* 0x000fd60003f24070 */
[----:B------:R-:W-:Y:S05]  /*1d70*/  @!P0 BRA `(.L_x_34) ;  /* 0x00000000002c8947 */ /* 0x000fea0003800000 */
[----:B------:R-:W-:-:S04]  /*1d80*/  UISETP.LT.AND UP0, UPT, UR40, 0x1, UPT ;  /* 0x000000012800788c */ /* 0x000fc8000bf01270 */
[----:B------:R-:W-:-:S04]  /*1d90*/  USEL UR6, UR40, 0x1, UP0 ;  /* 0x0000000128067887 */ /* 0x000fc80008000000 */
[----:B------:R-:W-:-:S04]  /*1da0*/  UIADD3 UR6, UR39, UR40, -UR6 ;  /* 0x0000002827067290 */ /* 0x000fc8000fffe806 */
[----:B------:R-:W-:-:S04]  /*1db0*/  UIMAD.WIDE.U32 UR4, UR6, -0x45d1745d, URZ ;  /* 0xba2e8ba3060478a5 */ /* 0x000fc8000f8e003f */
[----:B------:R-:W-:-:S04]  /*1dc0*/  USHF.R.U32.HI UR4, URZ, 0x3, UR5 ;  /* 0x000000033f047899 */ /* 0x000fc80008011605 */
[----:B------:R-:W-:-:S06]  /*1dd0*/  UIMAD UR6, UR4, -0xb, UR6 ;  /* 0xfffffff5040678a4 */ /* 0x000fcc000f8e0206 */
[----:B------:R-:W-:-:S04]  /*1de0*/  IMAD.U32 R3, RZ, RZ, UR6 ;  /* 0x00000006ff037e24 */ /* 0x000fc8000f8e00ff */
[----:B------:R-:W-:-:S05]  /*1df0*/  IMAD R0, R3, 0x8, R6 ;  /* 0x0000000803007824 */ /* 0x000fca00078e0206 */
[----:B------:R-:W-:-:S04]  /*1e00*/  IADD3 R3, R0, 0x58, RZ ;  /* 0x0000005800037810 */ /* 0x000fc80007ffe0ff */
[----:B------:R-:W-:-:S04]  /*1e10*/  PRMT R3, R152, 0x654, R3 ;  /* 0x0000065498037816 */ /* 0x000fc80000000003 */
[----:B------:R3:W-:Y:S03]  /*1e20*/  SYNCS.ARRIVE.TRANS64.RED.A1T0 RZ, [R3+URZ], RZ ;  /* 0x000000ff03ff79a7 */ /* 0x0007e6000810043f */
.L_x_34:
[----:B------:R-:W-:Y:S05]  /*1e30*/  BSYNC B0 ;  /* 0x0000000000007941 */ /* 0x000fea0003800000 */
.L_x_33:
[----:B------:R-:W-:Y:S05]  /*1e40*/  @P1 BRA `(.L_x_31) ;  /* 0x0000000000041947 */ /* 0x000fea0003800000 */
[----:B------:R-:W-:Y:S01]  /*1e50*/  BPT.TRAP 0x1 ;  /* 0x000000040000795c */ /* 0x000fe20000300000 */
.L_x_31:
[----:B------:R-:W4:Y:S01]  /*1e60*/  LDC R6, c[0x0][0x288] ;  /* 0x0000a200ff067b82 */ /* 0x000f220000000800 */
[--C-:B------:R-:W-:Y:S01]  /*1e70*/  SHF.R.U32.HI R0, RZ, 0x2, R18.reuse ;  /* 0x00000002ff007819 */ /* 0x100fe20000011612 */
[----:B------:R-:W-:Y:S01]  /*1e80*/  IMAD.SHL.U32 R13, R154, 0x80, RZ ;  /* 0x000000809a0d7824 */ /* 0x000fe200078e00ff */
[----:B01----:R-:W-:Y:S01]  /*1e90*/  LOP3.LUT R4, R18, 0x60, RZ, 0xc0, !PT ;  /* 0x0000006012047812 */ /* 0x003fe200078ec0ff */
[----:B------:R-:W-:Y:S01]  /*1ea0*/  UIADD3 UR39, UR40, UR39, URZ ;  /* 0x0000002728277290 */ /* 0x000fe2000fffe03f */
[----:B------:R-:W-:Y:S01]  /*1eb0*/  SHF.R.U32.HI R5, RZ, 0x7, R18 ;  /* 0x00000007ff057819 */ /* 0x000fe20000011612 */
[----:B------:R-:W-:Y:S01]  /*1ec0*/  ULDC UR7, c[0x0][0x284] ;  /* 0x0000a10000077ab9 */ /* 0x000fe20000000800 */
[----:B---3--:R-:W-:Y:S01]  /*1ed0*/  LOP3.LUT R3, R0, 0x7, RZ, 0xc0, !PT ;  /* 0x0000000700037812 */ /* 0x008fe200078ec0ff */
[----:B------:R-:W-:Y:S01]  /*1ee0*/  UISETP.GT.U32.AND UP0, UPT, UR39, 0xa, UPT ;  /* 0x0000000a2700788c */ /* 0x000fe2000bf04070 */
[----:B------:R-:W-:Y:S01]  /*1ef0*/  SHF.R.U32.HI R4, RZ, 0x1, R4 ;  /* 0x00000001ff047819 */ /* 0x000fe20000011604 */
[----:B------:R-:W-:Y:S01]  /*1f00*/  UISETP.GE.U32.AND UP1, UPT, UR40, 0xb, UPT ;  /* 0x0000000b2800788c */ /* 0x000fe2000bf26070 */
[----:B------:R-:W-:Y:S01]  /*1f10*/  LOP3.LUT R0, R5, 0x1, RZ, 0xc0, !PT ;  /* 0x0000000105007812 */ /* 0x000fe200078ec0ff */
[----:B------:R-:W-:Y:S01]  /*1f20*/  UISETP.LT.U32.AND UP0, UPT, UR40, 0xb, UP0 ;  /* 0x0000000b2800788c */ /* 0x000fe20008701070 */
[----:B------:R-:W-:Y:S01]  /*1f30*/  IADD3 R5, RZ, -R4, -R3 ;  /* 0x80000004ff057210 */ /* 0x000fe20007ffe803 */
[----:B------:R-:W-:Y:S01]  /*1f40*/  ULDC.64 UR8, c[0x0][0x5d0] ;  /* 0x0001740000087ab9 */ /* 0x000fe20000000a00 */
[----:B------:R-:W-:Y:S01]  /*1f50*/  SHF.R.S32.HI R21, RZ, 0x1f, R23 ;  /* 0x0000001fff157819 */ /* 0x000fe20000011417 */
[C---:B------:R-:W-:Y:S01]  /*1f60*/  IMAD.SHL.U32 R8, R0.reuse, 0x40, RZ ;  /* 0x0000004000087824 */ /* 0x040fe200078e00ff */
[----:B------:R-:W-:Y:S01]  /*1f70*/  UIMAD.WIDE.U32 UR4, UR39, -0x45d1745d, URZ ;  /* 0xba2e8ba3270478a5 */ /* 0x000fe2000f8e003f */
[----:B------:R-:W-:Y:S01]  /*1f80*/  IMAD R9, R0, -0x40, R5 ;  /* 0xffffffc000097824 */ /* 0x000fe200078e0205 */
[----:B------:R-:W-:Y:S01]  /*1f90*/  LOP3.LUT R0, R18, 0x3, RZ, 0xc0, !PT ;  /* 0x0000000312007812 */ /* 0x000fe200078ec0ff */
[----:B------:R-:W-:Y:S01]  /*1fa0*/  USEL UR6, URZ, 0x1, !UP0 ;  /* 0x000000013f067887 */ /* 0x000fe2000c000000 */
[----:B------:R-:W-:Y:S01]  /*1fb0*/  LOP3.LUT R3, R8, 0x40, R3, 0xe2, !PT ;  /* 0x0000004008037812 */ /* 0x000fe200078ee203 */
[----:B------:R-:W-:-:S02]  /*1fc0*/  USHF.R.U32.HI UR4, URZ, 0x3, UR5 ;  /* 0x000000033f047899 */ /* 0x000fc40008011605 */
[----:B----4-:R-:W-:Y:S01]  /*1fd0*/  IMAD R10, R0, -0x2, R6 ;  /* 0xfffffffe000a7824 */ /* 0x010fe200078e0206 */
[----:B------:R-:W-:Y:S01]  /*1fe0*/  LOP3.LUT R8, R3, R4, RZ, 0xfc, !PT ;  /* 0x0000000403087212 */ /* 0x000fe200078efcff */
[----:B------:R-:W-:Y:S01]  /*1ff0*/  IMAD R0, R153, 0xc0, RZ ;  /* 0x000000c099007824 */ /* 0x000fe200078e02ff */
[----:B------:R-:W-:Y:S01]  /*2000*/  ISETP.GE.AND P0, PT, R13, R6, PT ;  /* 0x000000060d00720c */ /* 0x000fe20003f06270 */
[----:B------:R-:W-:Y:S01]  /*2010*/  IMAD.SHL.U32 R4, R18, 0x2, RZ ;  /* 0x0000000212047824 */ /* 0x000fe200078e00ff */
[----:B------:R-:W-:Y:S01]  /*2020*/  ULOP3.LUT UR38, UR38, UR6, URZ, 0x3c, !UPT ;  /* 0x0000000626267292 */ /* 0x000fe2000f8e3c3f */
[----:B------:R-:W-:Y:S01]  /*2030*/  IMAD R6, R21, UR8, RZ ;  /* 0x0000000815067c24 */ /* 0x000fe2000f8e02ff */
[C---:B------:R-:W-:Y:S01]  /*2040*/  ISETP.GE.OR P0, PT, R0.reuse, UR7, P0 ;  /* 0x0000000700007c0c */ /* 0x040fe20008706670 */
[----:B------:R-:W-:Y:S01]  /*2050*/  UIMAD UR39, UR4, -0xb, UR39 ;  /* 0xfffffff5042778a4 */ /* 0x000fe2000f8e0227 */
[----:B------:R-:W-:Y:S01]  /*2060*/  LOP3.LUT R4, R13, 0x6, R4, 0xf8, !PT ;  /* 0x000000060d047812 */ /* 0x000fe200078ef804 */
[----:B------:R-:W-:Y:S01]  /*2070*/  IMAD R11, R23, UR9, R6 ;  /* 0x00000009170b7c24 */ /* 0x000fe2000f8e0206 */
[----:B------:R-:W-:Y:S01]  /*2080*/  IADD3 R3, -R0, UR7, R9 ;  /* 0x0000000700037c10 */ /* 0x000fe2000fffe109 */
[----:B------:R-:W-:Y:S01]  /*2090*/  IMAD.MOV.U32 R9, RZ, RZ, RZ ;  /* 0x000000ffff097224 */ /* 0x000fe200078e00ff */
[----:B------:R-:W-:Y:S01]  /*20a0*/  SHF.R.S32.HI R5, RZ, 0x1f, R4 ;  /* 0x0000001fff057819 */ /* 0x000fe20000011404 */
[----:B------:R-:W-:Y:S01]  /*20b0*/  @UP1 ULOP3.LUT UR38, UR38, 0x1, UR4, 0x78, !UPT ;  /* 0x0000000126261892 */ /* 0x000fe2000f8e7804 */
[----:B------:R-:W-:-:S02]  /*20c0*/  IMAD.IADD R0, R10, 0x1, -R13 ;  /* 0x000000010a007824 */ /* 0x000fc400078e0a0d */
[----:B------:R-:W-:-:S04]  /*20d0*/  IMAD.WIDE R8, R153, 0xc0, R8 ;  /* 0x000000c099087825 */ /* 0x000fc800078e0208 */
[----:B------:R-:W-:-:S04]  /*20e0*/  IMAD.WIDE.U32 R6, R23, UR8, R4 ;  /* 0x0000000817067c25 */ /* 0x000fc8000f8e0004 */
[----:B------:R-:W-:Y:S02]  /*20f0*/  IMAD.IADD R11, R7, 0x1, R11 ;  /* 0x00000001070b7824 */ /* 0x000fe400078e020b */
[----:B------:R-:W-:Y:S02]  /*2100*/  IMAD.MOV.U32 R153, RZ, RZ, -0x1 ;  /* 0xffffffffff997424 */ /* 0x000fe400078e00ff */
[----:B------:R-:W-:Y:S01]  /*2110*/  IMAD.MOV.U32 R10, RZ, RZ, R6 ;  /* 0x000000ffff0a7224 */ /* 0x000fe200078e0006 */
[----:B------:R-:W-:Y:S06]  /*2120*/  @P0 BRA `(.L_x_35) ;  /* 0x00000084005c0947 */ /* 0x000fec0003800000 */
[----:B------:R-:W0:Y:S01]  /*2130*/  LDC.64 R6, c[0x0][0x5c8] ;  /* 0x00017200ff067b82 */ /* 0x000e220000000a00 */
[----:B-----5:R-:W-:Y:S01]  /*2140*/  FSETP.NEU.AND P0, PT, R156, RZ, PT ;  /* 0x000000ff9c00720b */ /* 0x020fe20003f0d000 */
[----:B------:R-:W-:Y:S01]  /*2150*/  BSSY B0, `(.L_x_35) ;  /* 0x0000854000007945 */ /* 0x000fe20003800000 */
[----:B------:R-:W-:-:S04]  /*2160*/  ISETP.GT.AND P3, PT, R3, RZ, PT ;  /* 0x000000ff0300720c */ /* 0x000fc80003f64270 */
[----:B------:R-:W-:Y:S01]  /*2170*/  ISETP.GT.AND P1, PT, R0, RZ, P3 ;  /* 0x000000ff0000720c */ /* 0x000fe20001f24270 */
[-C--:B0-----:R-:W-:Y:S02]  /*2180*/  IMAD R12, R9, R6.reuse, RZ ;  /* 0x00000006090c7224 */ /* 0x081fe400078e02ff */
[----:B------:R-:W-:-:S04]  /*2190*/  IMAD.WIDE.U32 R168, R8, R6, R10 ;  /* 0x0000000608a87225 */ /* 0x000fc800078e000a */
[----:B------:R-:W-:-:S04]  /*21a0*/  IMAD R11, R8, R7, R12 ;  /* 0x00000007080b7224 */ /* 0x000fc800078e020c */
[----:B------:R-:W-:Y:S01]  /*21b0*/  IMAD.IADD R171, R169, 0x1, R11 ;  /* 0x00000001a9ab7824 */ /* 0x000fe200078e020b */
[----:B------:R-:W-:Y:S06]  /*21c0*/  @!P0 BRA `(.L_x_36) ;  /* 0x0000006000048947 */ /* 0x000fec0003800000 */
[----:B------:R-:W0:Y:S01]  /*21d0*/  LDC.64 R12, c[0x0][0x5b8] ;  /* 0x00016e00ff0c7b82 */ /* 0x000e220000000a00 */
[----:B------:R-:W-:-:S07]  /*21e0*/  ULDC.64 UR4, c[0x0][0x5c0] ;  /* 0x0001700000047ab9 */ /* 0x000fce0000000a00 */
[----:B------:R-:W1:Y:S08]  /*21f0*/  LDC.64 R14, c[0x0][0x5b0] ;  /* 0x00016c00ff0e7b82 */ /* 0x000e700000000a00 */
[----:B------:R-:W3:Y:S01]  /*2200*/  LDC.64 R10, c[0x0][0x5a8] ;  /* 0x00016a00ff0a7b82 */ /* 0x000ee20000000a00 */
[----:B0-----:R-:W-:-:S04]  /*2210*/  IMAD R20, R21, R12, RZ ;  /* 0x0000000c15147224 */ /* 0x001fc800078e02ff */
[C---:B------:R-:W-:Y:S02]  /*2220*/  IMAD R13, R23.reuse, R13, R20 ;  /* 0x0000000d170d7224 */ /* 0x040fe400078e0214 */
[----:B------:R-:W-:-:S04]  /*2230*/  IMAD.WIDE.U32 R20, R23, R12, R4 ;  /* 0x0000000c17147225 */ /* 0x000fc800078e0004 */
[----:B-1----:R-:W-:Y:S01]  /*2240*/  IMAD R154, R9, R14, RZ ;  /* 0x0000000e099a7224 */ /* 0x002fe200078e02ff */
[----:B------:R-:W-:Y:S01]  /*2250*/  MOV R158, R20 ;  /* 0x00000014009e7202 */ /* 0x000fe20000000f00 */
[----:B------:R-:W-:Y:S02]  /*2260*/  IMAD.IADD R159, R21, 0x1, R13 ;  /* 0x00000001159f7824 */ /* 0x000fe400078e020d */
[C---:B------:R-:W-:Y:S02]  /*2270*/  IMAD R167, R8.reuse, R15, R154 ;  /* 0x0000000f08a77224 */ /* 0x040fe400078e029a */
[----:B------:R-:W-:-:S04]  /*2280*/  IMAD.WIDE.U32 R160, R8, R14, R158 ;  /* 0x0000000e08a07225 */ /* 0x000fc800078e009e */
[----:B------:R-:W-:Y:S01]  /*2290*/  IMAD.IADD R154, R161, 0x1, R167 ;  /* 0x00000001a19a7824 */ /* 0x000fe200078e02a7 */
[----:B---3--:R-:W-:-:S04]  /*22a0*/  LEA R162, P0, R160, R10, 0x1 ;  /* 0x0000000aa0a27211 */ /* 0x008fc800078008ff */
[----:B------:R-:W-:-:S05]  /*22b0*/  LEA.HI.X R163, R160, R11, R154, 0x1, P0 ;  /* 0x0000000ba0a37211 */ /* 0x000fca00000f0c9a */
[----:B------:R0:W2:Y:S01]  /*22c0*/  @P1 LDG.E.LTC128B.U16 R154, desc[UR36][R162.64] ;  /* 0x00000024a29a1981 */ /* 0x0000a2000c1e1520 */
[----:B------:R-:W-:Y:S01]  /*22d0*/  LEA R160, P0, R168, UR4, 0x1 ;  /* 0x00000004a8a07c11 */ /* 0x000fe2000f8008ff */
[----:B------:R-:W-:Y:S01]  /*22e0*/  IMAD.WIDE.U32 R164, R8, R14, R4 ;  /* 0x0000000e08a47225 */ /* 0x000fe200078e0004 */
[----:B------:R-:W-:Y:S01]  /*22f0*/  ISETP.GT.AND P2, PT, R0, 0x1, P3 ;  /* 0x000000010000780c */ /* 0x000fe20001f44270 */
[----:B------:R-:W-:Y:S01]  /*2300*/  BSSY B1, `(.L_x_37) ;  /* 0x0000010000017945 */ /* 0x000fe20003800000 */
[----:B------:R-:W-:Y:S01]  /*2310*/  LEA.HI.X R161, R168, UR5, R171, 0x1, P0 ;  /* 0x00000005a8a17c11 */ /* 0x000fe200080f0cab */
[----:B------:R-:W-:Y:S02]  /*2320*/  IMAD.IADD R165, R167, 0x1, R165 ;  /* 0x00000001a7a57824 */ /* 0x000fe400078e02a5 */
[----:B------:R-:W-:-:S03]  /*2330*/  IMAD.WIDE.U32 R164, R23, R12, R164 ;  /* 0x0000000c17a47225 */ /* 0x000fc600078e00a4 */
[----:B0-----:R-:W-:Y:S01]  /*2340*/  LEA R162, P0, R164, R10, 0x1 ;  /* 0x0000000aa4a27211 */ /* 0x001fe200078008ff */
[----:B--2---:R-:W-:-:S05]  /*2350*/  HADD2.F32 R157, -RZ, R154.H0_H0 ;  /* 0x2000009aff9d7230 */ /* 0x004fca0000004100 */
[----:B------:R-:W-:-:S04]  /*2360*/  FMUL R157, R157, R156 ;  /* 0x0000009c9d9d7220 */ /* 0x000fc80000400000 */
[----:B------:R-:W-:Y:S01]  /*2370*/  FFMA R157, R88, R155, R157 ;  /* 0x0000009b589d7223 */ /* 0x000fe2000000009d */
[----:B------:R-:W-:Y:S01]  /*2380*/  IMAD.IADD R88, R13, 0x1, R165 ;  /* 0x000000010d587824 */ /* 0x000fe200078e02a5 */
[----:B------:R-:W-:-:S03]  /*2390*/  SHF.L.U64.HI R165, R14, 0x3, R15 ;  /* 0x000000030ea57819 */ /* 0x000fc6000001020f */
[----:B------:R-:W-:Y:S02]  /*23a0*/  F2FP.F16.F32.PACK_AB R157, RZ, R157 ;  /* 0x0000009dff9d723e */ /* 0x000fe400000000ff */
[----:B------:R-:W-:Y:S01]  /*23b0*/  LEA.HI.X R163, R164, R11, R88, 0x1, P0 ;  /* 0x0000000ba4a37211 */ /* 0x000fe200000f0c58 */
[----:B------:R-:W-:Y:S02]  /*23c0*/  IMAD.SHL.U32 R164, R14, 0x8, RZ ;  /* 0x000000080ea47824 */ /* 0x000fe400078e00ff */
[----:B------:R0:W-:Y:S01]  /*23d0*/  @P1 STG.E.U16 desc[UR36][R160.64], R157 ;  /* 0x0000009da0001986 */ /* 0x0001e2000c101524 */
[----:B------:R-:W-:Y:S05]  /*23e0*/  @!P2 BRA `(.L_x_38) ;  /* 0x000000000004a947 */ /* 0x000fea0003800000 */
[----:B------:R1:W5:Y:S02]  /*23f0*/  LDG.E.LTC128B.U16 R154, desc[UR36][R162.64+0x2] ;  /* 0x00000224a29a7981 */ /* 0x000364000c1e1520 */
.L_x_38:
[----:B------:R-:W-:Y:S05]  /*2400*/  BSYNC B1 ;  /* 0x0000000000017941 */ /* 0x000fea0003800000 */
.L_x_37:
[----:B0----5:R-:W-:Y:S01]  /*2410*/  HADD2.F32 R157, -RZ, R154.H0_H0 ;  /* 0x2000009aff9d7230 */ /* 0x021fe20000004100 */
[----:B------:R-:W-:Y:S01]  /*2420*/  ISETP.GT.AND P0, PT, R3, 0x8, PT ;  /* 0x000000080300780c */ /* 0x000fe20003f04270 */
[----:B------:R-:W-:-:S04]  /*2430*/  IMAD.WIDE.U32 R170, R8, R14, R164 ;  /* 0x0000000e08aa7225 */ /* 0x000fc800078e00a4 */
[----:B------:R-:W-:Y:S01]  /*2440*/  FMUL R88, R157, R156 ;  /* 0x0000009c9d587220 */ /* 0x000fe20000400000 */
[----:B------:R-:W-:Y:S01]  /*2450*/  IMAD.IADD R169, R167, 0x1, R171 ;  /* 0x00000001a7a97824 */ /* 0x000fe200078e02ab */
[----:B------:R-:W-:Y:S02]  /*2460*/  IADD3 R157, P4, R20, R170, RZ ;  /* 0x000000aa149d7210 */ /* 0x000fe40007f9e0ff */
[----:B------:R-:W-:Y:S01]  /*2470*/  FFMA R89, R89, R155, R88 ;  /* 0x0000009b59597223 */ /* 0x000fe20000000058 */
[----:B------:R-:W-:Y:S02]  /*2480*/  ISETP.GT.AND P1, PT, R0, RZ, P0 ;  /* 0x000000ff0000720c */ /* 0x000fe40000724270 */
[----:B------:R-:W-:Y:S01]  /*2490*/  IMAD.X R168, R169, 0x1, R159, P4 ;  /* 0x00000001a9a87824 */ /* 0x000fe200020e069f */
[----:B------:R-:W-:Y:S02]  /*24a0*/  LEA R88, P4, R157, R10, 0x1 ;  /* 0x0000000a9d587211 */ /* 0x000fe400078808ff */
[----:B------:R-:W-:-:S02]  /*24b0*/  F2FP.F16.F32.PACK_AB R167, RZ, R89 ;  /* 0x00000059ffa7723e */ /* 0x000fc400000000ff */
[----:B------:R-:W-:Y:S02]  /*24c0*/  LEA.HI.X R89, R157, R11, R168, 0x1, P4 ;  /* 0x0000000b9d597211 */ /* 0x000fe400020f0ca8 */
[----:B------:R-:W-:-:S05]  /*24d0*/  PRMT R171, R167, 0x7610, R171 ;  /* 0x00007610a7ab7816 */ /* 0x000fca00000000ab */
[----:B------:R0:W-:Y:S04]  /*24e0*/  @P2 STG.E.U16 desc[UR36][R160.64+0x2], R171 ;  /* 0x000002aba0002986 */ /* 0x0001e8000c101524 */
[----:B------:R2:W3:Y:S01]  /*24f0*/  @P1 LDG.E.LTC128B.U16 R154, desc[UR36][R88.64] ;  /* 0x00000024589a1981 */ /* 0x0004e2000c1e1520 */
[----:B------:R-:W-:Y:S01]  /*2500*/  IMAD.SHL.U32 R157, R6, 0x10, RZ ;  /* 0x00000010069d7824 */ /* 0x000fe200078e00ff */
[----:B------:R-:W-:Y:S01]  /*2510*/  IADD3 R170, P2, R4, R170, RZ ;  /* 0x000000aa04aa7210 */ /* 0x000fe20007f5e0ff */
[----:B------:R-:W-:Y:S03]  /*2520*/  BSSY B1, `(.L_x_39) ;  /* 0x0000011000017945 */ /* 0x000fe60003800000 */
[----:B------:R-:W-:Y:S01]  /*2530*/  IADD3 R168, P4, R157, R160, RZ ;  /* 0x000000a09da87210 */ /* 0x000fe20007f9e0ff */
[----:B0-----:R-:W-:Y:S01]  /*2540*/  IMAD.X R171, R5, 0x1, R169, P2 ;  /* 0x0000000105ab7824 */ /* 0x001fe200010e06a9 */
[----:B------:R-:W-:Y:S01]  /*2550*/  ISETP.GT.AND P2, PT, R0, 0x1, P0 ;  /* 0x000000010000780c */ /* 0x000fe20000744270 */
[----:B------:R-:W-:-:S04]  /*2560*/  IMAD.WIDE.U32 R170, R23, R12, R170 ;  /* 0x0000000c17aa7225 */ /* 0x000fc800078e00aa */
[----:B------:R-:W-:Y:S01]  /*2570*/  IMAD.IADD R171, R13, 0x1, R171 ;  /* 0x000000010dab7824 */ /* 0x000fe200078e02ab */
[----:B--2---:R-:W-:-:S04]  /*2580*/  LEA R88, P5, R170, R10, 0x1 ;  /* 0x0000000aaa587211 */ /* 0x004fc800078a08ff */
[----:B------:R-:W-:Y:S01]  /*2590*/  LEA.HI.X R89, R170, R11, R171, 0x1, P5 ;  /* 0x0000000baa597211 */ /* 0x000fe200028f0cab */
[----:B---3--:R-:W-:-:S05]  /*25a0*/  HADD2.F32 R167, -RZ, R154.H0_H0 ;  /* 0x2000009affa77230 */ /* 0x008fca0000004100 */
[----:B------:R-:W-:-:S04]  /*25b0*/  FMUL R167, R167, R156 ;  /* 0x0000009ca7a77220 */ /* 0x000fc80000400000 */
[----:B------:R-:W-:Y:S01]  /*25c0*/  FFMA R90, R90, R155, R167 ;  /* 0x0000009b5a5a7223 */ /* 0x000fe200000000a7 */
[----:B------:R-:W-:-:S04]  /*25d0*/  SHF.L.U64.HI R167, R6, 0x4, R7 ;  /* 0x0000000406a77819 */ /* 0x000fc80000010207 */
[----:B------:R-:W-:Y:S01]  /*25e0*/  F2FP.F16.F32.PACK_AB R90, RZ, R90 ;  /* 0x0000005aff5a723e */ /* 0x000fe200000000ff */
[----:B------:R-:W-:-:S05]  /*25f0*/  IMAD.X R169, R167, 0x1, R161, P4 ;  /* 0x00000001a7a97824 */ /* 0x000fca00020e06a1 */
[----:B------:R0:W-:Y:S01]  /*2600*/  @P1 STG.E.U16 desc[UR36][R168.64], R90 ;  /* 0x0000005aa8001986 */ /* 0x0001e2000c101524 */
[----:B------:R-:W-:Y:S05]  /*2610*/  @!P2 BRA `(.L_x_40) ;  /* 0x000000000004a947 */ /* 0x000fea0003800000 */
[----:B------:R2:W5:Y:S02]  /*2620*/  LDG.E.LTC128B.U16 R154, desc[UR36][R88.64+0x2] ;  /* 0x00000224589a7981 */ /* 0x000564000c1e1520 */
.L_x_40:
[----:B------:R-:W-:Y:S05]  /*2630*/  BSYNC B1 ;  /* 0x0000000000017941 */ /* 0x000fea0003800000 */
.L_x_39:
[----:B-----5:R-:W-:Y:S01]  /*2640*/  HADD2.F32 R171, -RZ, R154.H0_H0 ;  /* 0x2000009affab7230 */ /* 0x020fe20000004100 */
[----:B------:R-:W-:Y:S01]  /*2650*/  ISETP.GT.AND P1, PT, R0, 0x8, P3 ;  /* 0x000000080000780c */ /* 0x000fe20001f24270 */
[----:B------:R-:W-:Y:S03]  /*2660*/  BSSY B1, `(.L_x_41) ;  /* 0x000000a000017945 */ /* 0x000fe60003800000 */
[----:B0-----:R-:W-:-:S04]  /*2670*/  FMUL R90, R171, R156 ;  /* 0x0000009cab5a7220 */ /* 0x001fc80000400000 */
[----:B------:R-:W-:Y:S01]  /*2680*/  FFMA R90, R91, R155, R90 ;  /* 0x0000009b5b5a7223 */ /* 0x000fe2000000005a */
[----:B------:R-:W-:-:S04]  /*2690*/  @P2 IMAD.MOV.U32 R91, RZ, RZ, R169 ;  /* 0x000000ffff5b2224 */ /* 0x000fc800078e00a9 */
[----:B------:R-:W-:-:S04]  /*26a0*/  F2FP.F16.F32.PACK_AB R90, RZ, R90 ;  /* 0x0000005aff5a723e */ /* 0x000fc800000000ff */
[----:B------:R-:W-:Y:S02]  /*26b0*/  PRMT R170, R90, 0x7610, R170 ;  /* 0x000076105aaa7816 */ /* 0x000fe400000000aa */
[----:B------:R-:W-:-:S05]  /*26c0*/  @P2 MOV R90, R168 ;  /* 0x000000a8005a2202 */ /* 0x000fca0000000f00 */
[----:B------:R0:W-:Y:S01]  /*26d0*/  @P2 STG.E.U16 desc[UR36][R90.64+0x2], R170 ;  /* 0x000002aa5a002986 */ /* 0x0001e2000c101524 */
[----:B------:R-:W-:Y:S05]  /*26e0*/  @!P1 BRA `(.L_x_42) ;  /* 0x0000000000049947 */ /* 0x000fea0003800000 */
[----:B------:R3:W5:Y:S02]  /*26f0*/  LDG.E.LTC128B.U16 R154, desc[UR36][R162.64+0x10] ;  /* 0x00001024a29a7981 */ /* 0x000764000c1e1520 */
.L_x_42:
[----:B------:R-:W-:Y:S05]  /*2700*/  BSYNC B1 ;  /* 0x0000000000017941 */ /* 0x000fea0003800000 */
.L_x_41:
[----:B0----5:R-:W-:Y:S01]  /*2710*/  HADD2.F32 R91, -RZ, R154.H0_H0 ;  /* 0x2000009aff5b7230 */ /* 0x021fe20000004100 */
[----:B------:R-:W-:Y:S01]  /*2720*/  ISETP.GT.AND P2, PT, R0, 0x9, P3 ;  /* 0x000000090000780c */ /* 0x000fe20001f44270 */
[----:B------:R-:W-:Y:S01]  /*2730*/  @P1 IMAD.MOV.U32 R90, RZ, RZ, R160 ;  /* 0x000000ffff5a1224 */ /* 0x000fe200078e00a0 */
[----:B------:R-:W-:Y:S02]  /*2740*/  BSSY B1, `(.L_x_43) ;  /* 0x0000009000017945 */ /* 0x000fe40003800000 */
[----:B------:R-:W-:-:S04]  /*2750*/  FMUL R91, R91, R156 ;  /* 0x0000009c5b5b7220 */ /* 0x000fc80000400000 */
[----:B------:R-:W-:-:S05]  /*2760*/  FFMA R91, R92, R155, R91 ;  /* 0x0000009b5c5b7223 */ /* 0x000fca000000005b */
[----:B------:R-:W-:-:S04]  /*2770*/  F2FP.F16.F32.PACK_AB R91, RZ, R91 ;  /* 0x0000005bff5b723e */ /* 0x000fc800000000ff */
[----:B------:R-:W-:Y:S01]  /*2780*/  PRMT R92, R91, 0x7610, R92 ;  /* 0x000076105b5c7816 */ /* 0x000fe2000000005c */
[----:B------:R-:W-:-:S05]  /*2790*/  @P1 IMAD.MOV.U32 R91, RZ, RZ, R161 ;  /* 0x000000ffff5b1224 */ /* 0x000fca00078e00a1 */
[----:B------:R0:W-:Y:S01]  /*27a0*/  @P1 STG.E.U16 desc[UR36][R90.64+0x10], R92 ;  /* 0x0000105c5a001986 */ /* 0x0001e2000c101524 */
[----:B------:R-:W-:Y:S05]  /*27b0*/  @!P2 BRA `(.L_x_44) ;  /* 0x000000000004a947 */ /* 0x000fea0003800000 */
[----:B------:R4:W5:Y:S02]  /*27c0*/  LDG.E.LTC128B.U16 R154, desc[UR36][R162.64+0x12] ;  /* 0x00001224a29a7981 */ /* 0x000964000c1e1520 */
.L_x_44:
[----:B------:R-:W-:Y:S05]  /*27d0*/  BSYNC B1 ;  /* 0x0000000000017941 */ /* 0x000fea0003800000 */
.L_x_43:
[----:B0----5:R-:W-:Y:S01]  /*27e0*/  HADD2.F32 R91, -RZ, R154.H0_H0 ;  /* 0x2000009aff5b7230 */ /* 0x021fe20000004100 */
[----:B------:R-:W-:Y:S01]  /*27f0*/  ISETP.GT.AND P1, PT, R0, 0x8, P0 ;  /* 0x000000080000780c */ /* 0x000fe20000724270 */
[----:B------:R-:W-:Y:S03]  /*2800*/  BSSY B1, `(.L_x_45) ;  /* 0x000000a000017945 */ /* 0x000fe60003800000 */
[----:B------:R-:W-:Y:S01]  /*2810*/  FMUL R90, R91, R156 ;  /* 0x0000009c5b5a7220 */ /* 0x000fe20000400000 */
[----:B------:R-:W-:-:S03]  /*2820*/  @P2 IMAD.MOV.U32 R91, RZ, RZ, R161 ;  /* 0x000000ffff5b2224 */ /* 0x000fc600078e00a1 */
[----:B------:R-:W-:-:S05]  /*2830*/  FFMA R90, R93, R155, R90 ;  /* 0x0000009b5d5a7223 */ /* 0x000fca000000005a */
[----:B------:R-:W-:-:S04]  /*2840*/  F2FP.F16.F32.PACK_AB R90, RZ, R90 ;  /* 0x0000005aff5a723e */ /* 0x000fc800000000ff */
[----:B------:R-:W-:Y:S01]  /*2850*/  PRMT R92, R90, 0x7610, R92 ;  /* 0x000076105a5c7816 */ /* 0x000fe2000000005c */
[----:B------:R-:W-:-:S05]  /*2860*/  @P2 IMAD.MOV.U32 R90, RZ, RZ, R160 ;  /* 0x000000ffff5a2224 */ /* 0x000fca00078e00a0 */
[----:B------:R0:W-:Y:S01]  /*2870*/  @P2 STG.E.U16 desc[UR36][R90.64+0x12], R92 ;  /* 0x0000125c5a002986 */ /* 0x0001e2000c101524 */
[----:B------:R-:W-:Y:S05]  /*2880*/  @!P1 BRA `(.L_x_46) ;  /* 0x0000000000049947 */ /* 0x000fea0003800000 */
[----:B------:R0:W5:Y:S02]  /*2890*/  LDG.E.LTC128B.U16 R154, desc[UR36][R88.64+0x10] ;  /* 0x00001024589a7981 */ /* 0x000164000c1e1520 */
.L_x_46:
[----:B------:R-:W-:Y:S05]  /*28a0*/  BSYNC B1 ;  /* 0x0000000000017941 */ /* 0x000fea0003800000 */
.L_x_45:
        /* <DEDUP_REMOVED lines=12> */
.L_x_48:
[----:B------:R-:W-:Y:S05]  /*2970*/  BSYNC B1 ;  /* 0x0000000000017941 */ /* 0x000fea0003800000 */
.L_x_47:
        /* <DEDUP_REMOVED lines=12> */
.L_x_50:
[----:B------:R-:W-:Y:S05]  /*2a40*/  BSYNC B1 ;  /* 0x0000000000017941 */ /* 0x000fea0003800000 */
.L_x_49:
[----:B0----5:R-:W-:Y:S01]  /*2a50*/  HADD2.F32 R91, -RZ, R154.H0_H0 ;  /* 0x2000009aff5b7230 */ /* 0x021fe20000004100 */
[----:B------:R-:W-:Y:S01]  /*2a60*/  ISETP.GT.AND P2, PT, R0, 0x11, P3 ;  /* 0x000000110000780c */ /* 0x000fe20001f44270 */
[----:B------:R-:W-:Y:S01]  /*2a70*/  @P1 IMAD.MOV.U32 R90, RZ, RZ, R160 ;  /* 0x000000ffff5a1224 */ /* 0x000fe200078e00a0 */
[----:B------:R-:W-:Y:S02]  /*2a80*/  BSSY B1, `(.L_x_51) ;  /* 0x0000009000017945 */ /* 0x000fe40003800000 */
[----:B------:R-:W-:-:S04]  /*2a90*/  FMUL R91, R91, R156 ;  /* 0x0000009c5b5b7220 */ /* 0x000fc80000400000 */
[----:B------:R-:W-:-:S05]  /*2aa0*/  FFMA R91, R96, R155, R91 ;  /* 0x0000009b605b7223 */ /* 0x000fca000000005b */
[----:B------:R-:W-:-:S04]  /*2ab0*/  F2FP.F16.F32.PACK_AB R91, RZ, R91 ;  /* 0x0000005bff5b723e */ /* 0x000fc800000000ff */
[----:B------:R-:W-:Y:S02]  /*2ac0*/  PRMT R92, R91, 0x7610, R92 ;  /* 0x000076105b5c7816 */ /* 0x000fe4000000005c */
[----:B------:R-:W-:-:S05]  /*2ad0*/  @P1 MOV R91, R161 ;  /* 0x000000a1005b1202 */ /* 0x000fca0000000f00 */
[----:B------:R0:W-:Y:S01]  /*2ae0*/  @P1 STG.E.U16 desc[UR36][R90.64+0x20], R92 ;  /* 0x0000205c5a001986 */ /* 0x0001e2000c101524 */
[----:B------:R-:W-:Y:S05]  /*2af0*/  @!P2 BRA `(.L_x_52) ;  /* 0x000000000004a947 */ /* 0x000fea0003800000 */
[----:B------:R0:W5:Y:S02]  /*2b00*/  LDG.E.LTC128B.U16 R154, desc[UR36][R162.64+0x22] ;  /* 0x00002224a29a7981 */ /* 0x000164000c1e1520 */
.L_x_52:
[----:B------:R-:W-:Y:S05]  /*2b10*/  BSYNC B1 ;  /* 0x0000000000017941 */ /* 0x000fea0003800000 */
.L_x_51:
        /* <DEDUP_REMOVED lines=12> */
.L_x_54:
[----:B------:R-:W-:Y:S05]  /*2be0*/  BSYNC B1 ;  /* 0x0000000000017941 */ /* 0x000fea0003800000 */
.L_x_53:
        /* <DEDUP_REMOVED lines=12> */
.L_x_56:
[----:B------:R-:W-:Y:S05]  /*2cb0*/  BSYNC B1 ;  /* 0x0000000000017941 */ /* 0x000fea0003800000 */
.L_x_55:
        /* <DEDUP_REMOVED lines=12> */
.L_x_58:
[----:B------:R-:W-:Y:S05]  /*2d80*/  BSYNC B1 ;  /* 0x0000000000017941 */ /* 0x000fea0003800000 */
.L_x_57:
        /* <DEDUP_REMOVED lines=12> */
.L_x_60:
[----:B------:R-:W-:Y:S05]  /*2e50*/  BSYNC B1 ;  /* 0x0000000000017941 */ /* 0x000fea0003800000 */
.L_x_59:
        /* <DEDUP_REMOVED lines=12> */
.L_x_62:
[----:B------:R-:W-:Y:S05]  /*2f20*/  BSYNC B1 ;  /* 0x0000000000017941 */ /* 0x000fea0003800000 */
.L_x_61:
[----:B0----5:R-:W-:Y:S01]  /*2f30*/  HADD2.F32 R91, -RZ, R154.H0_H0 ;  /* 0x2000009aff5b7230 */ /* 0x021fe20000004100 */
[----:B------:R-:W-:Y:S01]  /*2f40*/  @P1 MOV R90, R168 ;  /* 0x000000a8005a1202 */ /* 0x000fe20000000f00 */
[----:B------:R-:W-:Y:S01]  /*2f50*/  BSSY B1, `(.L_x_63) ;  /* 0x000000a000017945 */ /* 0x000fe20003800000 */
[----:B------:R-:W-:Y:S02]  /*2f60*/  ISETP.GT.AND P2, PT, R0, 0x19, P0 ;  /* 0x000000190000780c */ /* 0x000fe40000744270 */
        /* <DEDUP_REMOVED lines=8> */
.L_x_64:
[----:B------:R-:W-:Y:S05]  /*2ff0*/  BSYNC B1 ;  /* 0x0000000000017941 */ /* 0x000fea0003800000 */
.L_x_63:
        /* <DEDUP_REMOVED lines=12> */
.L_x_66:
[----:B------:R-:W-:Y:S05]  /*30c0*/  BSYNC B1 ;  /* 0x0000000000017941 */ /* 0x000fea0003800000 */
.L_x_65:
        /* <DEDUP_REMOVED lines=12> */
.L_x_68:
[----:B------:R-:W-:Y:S05]  /*3190*/  BSYNC B1 ;  /* 0x0000000000017941 */ /* 0x000fea0003800000 */
.L_x_67:
        /* <DEDUP_REMOVED lines=12> */
.L_x_70:
[----:B------:R-:W-:Y:S05]  /*3260*/  BSYNC B1 ;  /* 0x0000000000017941 */ /* 0x000fea0003800000 */
.L_x_69:
        /* <DEDUP_REMOVED lines=12> */
.L_x_72:
[----:B------:R-:W-:Y:S05]  /*3330*/  BSYNC B1 ;  /* 0x0000000000017941 */ /* 0x000fea0003800000 */
.L_x_71:
[----:B0----5:R-:W-:Y:S01]  /*3340*/  HADD2.F32 R91, -RZ, R154.H0_H0 ;  /* 0x2000009aff5b7230 */ /* 0x021fe20000004100 */
[----:B------:R-:W-:Y:S01]  /*3350*/  ISETP.GT.AND P1, PT, R0, 0x28, P3 ;  /* 0x000000280000780c */ /* 0x000fe20001f24270 */
[----:B------:R-:W-:Y:S03]  /*3360*/  BSSY B1, `(.L_x_73) ;  /* 0x000000a000017945 */ /* 0x000fe60003800000 */
[----:B------:R-:W-:Y:S01]  /*3370*/  FMUL R90, R91, R156 ;  /* 0x0000009c5b5a7220 */ /* 0x000fe20000400000 */
[----:B------:R-:W-:-:S03]  /*3380*/  @P2 MOV R91, R169 ;  /* 0x000000a9005b2202 */ /* 0x000fc60000000f00 */
[----:B------:R-:W-:-:S05]  /*3390*/  FFMA R90, R107, R155, R90 ;  /* 0x0000009b6b5a7223 */ /* 0x000fca000000005a */
[----:B------:R-:W-:-:S04]  /*33a0*/  F2FP.F16.F32.PACK_AB R90, RZ, R90 ;  /* 0x0000005aff5a723e */ /* 0x000fc800000000ff */
[----:B------:R-:W-:Y:S01]  /*33b0*/  PRMT R92, R90, 0x7610, R92 ;  /* 0x000076105a5c7816 */ /* 0x000fe2000000005c */
[----:B------:R-:W-:-:S05]  /*33c0*/  @P2 IMAD.MOV.U32 R90, RZ, RZ, R168 ;  /* 0x000000ffff5a2224 */ /* 0x000fca00078e00a8 */
[----:B------:R0:W-:Y:S01]  /*33d0*/  @P2 STG.E.U16 desc[UR36][R90.64+0x42], R92 ;  /* 0x0000425c5a002986 */ /* 0x0001e2000c101524 */
[----:B------:R-:W-:Y:S05]  /*33e0*/  @!P1 BRA `(.L_x_74) ;  /* 0x0000000000049947 */ /* 0x000fea0003800000 */
[----:B------:R0:W5:Y:S02]  /*33f0*/  LDG.E.LTC128B.U16 R154, desc[UR36][R162.64+0x50] ;  /* 0x00005024a29a7981 */ /* 0x000164000c1e1520 */
.L_x_74:
[----:B------:R-:W-:Y:S05]  /*3400*/  BSYNC B1 ;  /* 0x0000000000017941 */ /* 0x000fea0003800000 */
.L_x_73:
        /* <DEDUP_REMOVED lines=12> */
.L_x_76:
[----:B------:R-:W-:Y:S05]  /*34d0*/  BSYNC B1 ;  /* 0x0000000000017941 */ /* 0x000fea0003800000 */
.L_x_75:
        /* <DEDUP_REMOVED lines=12> */
.L_x_78:
[----:B------:R-:W-:Y:S05]  /*35a0*/  BSYNC B1 ;  /* 0x0000000000017941 */ /* 0x000fea0003800000 */
.L_x_77:
        /* <DEDUP_REMOVED lines=12> */
.L_x_80:
[----:B------:R-:W-:Y:S05]  /*3670*/  BSYNC B1 ;  /* 0x0000000000017941 */ /* 0x000fea0003800000 */
.L_x_79:
        /* <DEDUP_REMOVED lines=12> */
.L_x_82:
[----:B------:R-:W-:Y:S05]  /*3740*/  BSYNC B1 ;  /* 0x0000000000017941 */ /* 0x000fea0003800000 */
.L_x_81:
        /* <DEDUP_REMOVED lines=12> */
.L_x_84:
[----:B------:R-:W-:Y:S05]  /*3810*/  BSYNC B1 ;  /* 0x0000000000017941 */ /* 0x000fea0003800000 */
.L_x_83:
[----:B0----5:R-:W-:Y:S01]  /*3820*/  HADD2.F32 R91, -RZ, R154.H0_H0 ;  /* 0x2000009aff5b7230 */ /* 0x021fe20000004100 */
[----:B------:R-:W-:Y:S01]  /*3830*/  ISETP.GT.AND P1, PT, R0, 0x30, P0 ;  /* 0x000000300000780c */ /* 0x000fe20000724270 */
[----:B------:R-:W-:Y:S03]  /*3840*/  BSSY B1, `(.L_x_85) ;  /* 0x000000a000017945 */ /* 0x000fe60003800000 */
[----:B------:R-:W-:Y:S01]  /*3850*/  FMUL R90, R91, R156 ;  /* 0x0000009c5b5a7220 */ /* 0x000fe20000400000 */
[----:B------:R-:W-:-:S03]  /*3860*/  @P2 IMAD.MOV.U32 R91, RZ, RZ, R161 ;  /* 0x000000ffff5b2224 */ /* 0x000fc600078e00a1 */
[----:B------:R-:W-:-:S05]  /*3870*/  FFMA R90, R113, R155, R90 ;  /* 0x0000009b715a7223 */ /* 0x000fca000000005a */
[----:B------:R-:W-:-:S04]  /*3880*/  F2FP.F16.F32.PACK_AB R90, RZ, R90 ;  /* 0x0000005aff5a723e */ /* 0x000fc800000000ff */
[----:B------:R-:W-:Y:S02]  /*3890*/  PRMT R92, R90, 0x7610, R92 ;  /* 0x000076105a5c7816 */ /* 0x000fe4000000005c */
[----:B------:R-:W-:-:S05]  /*38a0*/  @P2 MOV R90, R160 ;  /* 0x000000a0005a2202 */ /* 0x000fca0000000f00 */
[----:B------:R0:W-:Y:S01]  /*38b0*/  @P2 STG.E.U16 desc[UR36][R90.64+0x62], R92 ;  /* 0x0000625c5a002986 */ /* 0x0001e2000c101524 */
[----:B------:R-:W-:Y:S05]  /*38c0*/  @!P1 BRA `(.L_x_86) ;  /* 0x0000000000049947 */ /* 0x000fea0003800000 */
[----:B------:R0:W5:Y:S02]  /*38d0*/  LDG.E.LTC128B.U16 R154, desc[UR36][R88.64+0x60] ;  /* 0x00006024589a7981 */ /* 0x000164000c1e1520 */
.L_x_86:
[----:B------:R-:W-:Y:S05]  /*38e0*/  BSYNC B1 ;  /* 0x0000000000017941 */ /* 0x000fea0003800000 */
.L_x_85:
        /* <DEDUP_REMOVED lines=12> */
.L_x_88:
[----:B------:R-:W-:Y:S05]  /*39b0*/  BSYNC B1 ;  /* 0x0000000000017941 */ /* 0x000fea0003800000 */
.L_x_87:
        /* <DEDUP_REMOVED lines=12> */
.L_x_90:
[----:B------:R-:W-:Y:S05]  /*3a80*/  BSYNC B1 ;  /* 0x0000000000017941 */ /* 0x000fea0003800000 */
.L_x_89:
        /* <DEDUP_REMOVED lines=12> */
.L_x_92:
[----:B------:R-:W-:Y:S05]  /*3b50*/  BSYNC B1 ;  /* 0x0000000000017941 */ /* 0x000fea0003800000 */
.L_x_91:
        /* <DEDUP_REMOVED lines=12> */
.L_x_94:
[----:B------:R-:W-:Y:S05]  /*3c20*/  BSYNC B1 ;  /* 0x0000000000017941 */ /* 0x000fea0003800000 */
.L_x_93:
        /* <DEDUP_REMOVED lines=12> */
.L_x_96:
[----:B------:R-:W-:Y:S05]  /*3cf0*/  BSYNC B1 ;  /* 0x0000000000017941 */ /* 0x000fea0003800000 */
.L_x_95:
        /* <DEDUP_REMOVED lines=12> */
.L_x_98:
[----:B------:R-:W-:Y:S05]  /*3dc0*/  BSYNC B1 ;  /* 0x0000000000017941 */ /* 0x000fea0003800000 */
.L_x_97:
        /* <DEDUP_REMOVED lines=12> */
.L_x_100:
[----:B------:R-:W-:Y:S05]  /*3e90*/  BSYNC B1 ;  /* 0x0000000000017941 */ /* 0x000fea0003800000 */
.L_x_99:
        /* <DEDUP_REMOVED lines=12> */
.L_x_102:
[----:B------:R-:W-:Y:S05]  /*3f60*/  BSYNC B1 ;  /* 0x0000000000017941 */ /* 0x000fea0003800000 */
.L_x_101:
        /* <DEDUP_REMOVED lines=12> */
.L_x_104:
[----:B------:R-:W-:Y:S05]  /*4030*/  BSYNC B1 ;  /* 0x0000000000017941 */ /* 0x000fea0003800000 */
.L_x_103:
        /* <DEDUP_REMOVED lines=12> */
.L_x_106:
[----:B------:R-:W-:Y:S05]  /*4100*/  BSYNC B1 ;  /* 0x0000000000017941 */ /* 0x000fea0003800000 */
.L_x_105:
        /* <DEDUP_REMOVED lines=12> */
.L_x_108:
[----:B------:R-:W-:Y:S05]  /*41d0*/  BSYNC B1 ;  /* 0x0000000000017941 */ /* 0x000fea0003800000 */
.L_x_107:
        /* <DEDUP_REMOVED lines=12> */
.L_x_110:
[----:B------:R-:W-:Y:S05]  /*42a0*/  BSYNC B1 ;  /* 0x0000000000017941 */ /* 0x000fea0003800000 */
.L_x_109:
        /* <DEDUP_REMOVED lines=12> */
.L_x_112:
[----:B------:R-:W-:Y:S05]  /*4370*/  BSYNC B1 ;  /* 0x0000000000017941 */ /* 0x000fea0003800000 */
.L_x_111:
        /* <DEDUP_REMOVED lines=12> */
.L_x_114:
[----:B------:R-:W-:Y:S05]  /*4440*/  BSYNC B1 ;  /* 0x0000000000017941 */ /* 0x000fea0003800000 */
.L_x_113:
        /* <DEDUP_REMOVED lines=12> */
.L_x_116:
[----:B------:R-:W-:Y:S05]  /*4510*/  BSYNC B1 ;  /* 0x0000000000017941 */ /* 0x000fea0003800000 */
.L_x_115:
        /* <DEDUP_REMOVED lines=12> */
.L_x_118:
[----:B------:R-:W-:Y:S05]  /*45e0*/  BSYNC B1 ;  /* 0x0000000000017941 */ /* 0x000fea0003800000 */
.L_x_117:
        /* <DEDUP_REMOVED lines=12> */
.L_x_120:
[----:B------:R-:W-:Y:S05]  /*46b0*/  BSYNC B1 ;  /* 0x0000000000017941 */ /* 0x000fea0003800000 */
.L_x_119:
        /* <DEDUP_REMOVED lines=12> */
.L_x_122:
[----:B------:R-:W-:Y:S05]  /*4780*/  BSYNC B1 ;  /* 0x0000000000017941 */ /* 0x000fea0003800000 */
.L_x_121:
        /* <DEDUP_REMOVED lines=12> */
.L_x_124:
[----:B------:R-:W-:Y:S05]  /*4850*/  BSYNC B1 ;  /* 0x0000000000017941 */ /* 0x000fea0003800000 */
.L_x_123:
        /* <DEDUP_REMOVED lines=12> */
.L_x_126:
[----:B------:R-:W-:Y:S05]  /*4920*/  BSYNC B1 ;  /* 0x0000000000017941 */ /* 0x000fea0003800000 */
.L_x_125:
        /* <DEDUP_REMOVED lines=12> */
.L_x_128:
[----:B------:R-:W-:Y:S05]  /*49f0*/  BSYNC B1 ;  /* 0x0000000000017941 */ /* 0x000fea0003800000 */
.L_x_127:
        /* <DEDUP_REMOVED lines=12> */
.L_x_130:
[----:B------:R-:W-:Y:S05]  /*4ac0*/  BSYNC B1 ;  /* 0x0000000000017941 */ /* 0x000fea0003800000 */
.L_x_129:
        /* <DEDUP_REMOVED lines=12> */
.L_x_132:
[----:B------:R-:W-:Y:S05]  /*4b90*/  BSYNC B1 ;  /* 0x0000000000017941 */ /* 0x000fea0003800000 */
.L_x_131:
        /* <DEDUP_REMOVED lines=12> */
.L_x_134:
[----:B------:R-:W-:Y:S05]  /*4c60*/  BSYNC B1 ;  /* 0x0000000000017941 */ /* 0x000fea0003800000 */
.L_x_133:
        /* <DEDUP_REMOVED lines=12> */
.L_x_136:
[----:B------:R-:W-:Y:S05]  /*4d30*/  BSYNC B1 ;  /* 0x0000000000017941 */ /* 0x000fea0003800000 */
.L_x_135:
        /* <DEDUP_REMOVED lines=12> */
.L_x_138:
[----:B------:R-:W-:Y:S05]  /*4e00*/  BSYNC B1 ;  /* 0x0000000000017941 */ /* 0x000fea0003800000 */
.L_x_137:
        /* <DEDUP_REMOVED lines=12> */
.L_x_140:
[----:B------:R-:W-:Y:S05]  /*4ed0*/  BSYNC B1 ;  /* 0x0000000000017941 */ /* 0x000fea0003800000 */
.L_x_139:
        /* <DEDUP_REMOVED lines=12> */
.L_x_142:
[----:B------:R-:W-:Y:S05]  /*4fa0*/  BSYNC B1 ;  /* 0x0000000000017941 */ /* 0x000fea0003800000 */
.L_x_141:
        /* <DEDUP_REMOVED lines=12> */
.L_x_144:
[----:B------:R-:W-:Y:S05]  /*5070*/  BSYNC B1 ;  /* 0x0000000000017941 */ /* 0x000fea0003800000 */
.L_x_143:
        /* <DEDUP_REMOVED lines=12> */
.L_x_146:
[----:B------:R-:W-:Y:S05]  /*5140*/  BSYNC B1 ;  /* 0x0000000000017941 */ /* 0x000fea0003800000 */
.L_x_145:
        /* <DEDUP_REMOVED lines=12> */
.L_x_148:
[----:B------:R-:W-:Y:S05]  /*5210*/  BSYNC B1 ;  /* 0x0000000000017941 */ /* 0x000fea0003800000 */
.L_x_147:
        /* <DEDUP_REMOVED lines=12> */
.L_x_150:
[----:B------:R-:W-:Y:S05]  /*52e0*/  BSYNC B1 ;  /* 0x0000000000017941 */ /* 0x000fea0003800000 */
.L_x_149:
        /* <DEDUP_REMOVED lines=12> */
.L_x_152:
[----:B------:R-:W-:Y:S05]  /*53b0*/  BSYNC B1 ;  /* 0x0000000000017941 */ /* 0x000fea0003800000 */
.L_x_151:
        /* <DEDUP_REMOVED lines=12> */
.L_x_154:
[----:B------:R-:W-:Y:S05]  /*5480*/  BSYNC B1 ;  /* 0x0000000000017941 */ /* 0x000fea0003800000 */
.L_x_153:
        /* <DEDUP_REMOVED lines=12> */
.L_x_156:
[----:B------:R-:W-:Y:S05]  /*5550*/  BSYNC B1 ;  /* 0x0000000000017941 */ /* 0x000fea0003800000 */
.L_x_155:
        /* <DEDUP_REMOVED lines=12> */
.L_x_158:
[----:B------:R-:W-:Y:S05]  /*5620*/  BSYNC B1 ;  /* 0x0000000000017941 */ /* 0x000fea0003800000 */
.L_x_157:
[----:B0----5:R-:W-:Y:S01]  /*5630*/  HADD2.F32 R91, -RZ, R154.H0_H0 ;  /* 0x2000009aff5b7230 */ /* 0x021fe20000004100 */
[----:B------:R-:W-:Y:S01]  /*5640*/  ISETP.GT.AND P1, PT, R0, 0x79, P0 ;  /* 0x000000790000780c */ /* 0x000fe20000724270 */
[----:B------:R-:W-:Y:S01]  /*5650*/  BSSY B1, `(.L_x_159) ;  /* 0x000000c000017945 */ /* 0x000fe20003800000 */
[----:B------:R-:W-:Y:S01]  /*5660*/  IADD3 R99, P0, R8, 0x80, RZ ;  /* 0x0000008008637810 */ /* 0x000fe20007f1e0ff */
[----:B------:R-:W-:Y:S02]  /*5670*/  @P2 IMAD.MOV.U32 R8, RZ, RZ, R168 ;  /* 0x000000ffff082224 */ /* 0x000fe400078e00a8 */
[----:B------:R-:W-:-:S04]  /*5680*/  FMUL R91, R91, R156 ;  /* 0x0000009c5b5b7220 */ /* 0x000fc80000400000 */
[----:B------:R-:W-:-:S05]  /*5690*/  FFMA R91, R150, R155, R91 ;  /* 0x0000009b965b7223 */ /* 0x000fca000000005b */
[----:B------:R-:W-:-:S04]  /*56a0*/  F2FP.F16.F32.PACK_AB R91, RZ, R91 ;  /* 0x0000005bff5b723e */ /* 0x000fc800000000ff */
[----:B------:R-:W-:Y:S01]  /*56b0*/  PRMT R90, R91, 0x7610, R90 ;  /* 0x000076105b5a7816 */ /* 0x000fe2000000005a */
[----:B------:R-:W-:Y:S02]  /*56c0*/  IMAD.X R91, RZ, RZ, R9, P0 ;  /* 0x000000ffff5b7224 */ /* 0x000fe400000e0609 */
[----:B------:R-:W-:-:S05]  /*56d0*/  @P2 IMAD.MOV.U32 R9, RZ, RZ, R169 ;  /* 0x000000ffff092224 */ /* 0x000fca00078e00a9 */
[----:B------:R0:W-:Y:S01]  /*56e0*/  @P2 STG.E.U16 desc[UR36][R8.64+0xf0], R90 ;  /* 0x0000f05a08002986 */ /* 0x0001e2000c101524 */
[----:B------:R-:W-:Y:S05]  /*56f0*/  @!P1 BRA `(.L_x_160) ;  /* 0x0000000000049947 */ /* 0x000fea0003800000 */
[----:B------:R0:W5:Y:S02]  /*5700*/  LDG.E.LTC128B.U16 R154, desc[UR36][R88.64+0xf2] ;  /* 0x0000f224589a7981 */ /* 0x000164000c1e1520 */
.L_x_160:
[----:B------:R-:W-:Y:S05]  /*5710*/  BSYNC B1 ;  /* 0x0000000000017941 */ /* 0x000fea0003800000 */
.L_x_159:
[----:B0----5:R-:W-:Y:S01]  /*5720*/  HADD2.F32 R9, -RZ, R154.H0_H0 ;  /* 0x2000009aff097230 */ /* 0x021fe20000004100 */
[----:B------:R-:W-:Y:S01]  /*5730*/  ISETP.GT.AND P0, PT, R3, 0x80, PT ;  /* 0x000000800300780c */ /* 0x000fe20003f04270 */
[----:B------:R-:W-:-:S03]  /*5740*/  IMAD R8, R91, R14, RZ ;  /* 0x0000000e5b087224 */ /* 0x000fc600078e02ff */
[----:B--2---:R-:W-:Y:S01]  /*5750*/  FMUL R88, R9, R156 ;  /* 0x0000009c09587220 */ /* 0x004fe20000400000 */
[C---:B------:R-:W-:Y:S01]  /*5760*/  IMAD R97, R99.reuse, R15, R8 ;  /* 0x0000000f63617224 */ /* 0x040fe200078e0208 */
[----:B------:R-:W-:Y:S01]  /*5770*/  ISETP.GT.AND P3, PT, R0, RZ, P0 ;  /* 0x000000ff0000720c */ /* 0x000fe20000764270 */
[----:B------:R-:W-:-:S04]  /*5780*/  IMAD.WIDE.U32 R8, R99, R14, R158 ;  /* 0x0000000e63087225 */ /* 0x000fc800078e009e */
[----:B------:R-:W-:Y:S01]  /*5790*/  FFMA R151, R151, R155, R88 ;  /* 0x0000009b97977223 */ /* 0x000fe20000000058 */
[----:B------:R-:W-:Y:S02]  /*57a0*/  IADD3 R9, R9, R97, RZ ;  /* 0x0000006109097210 */ /* 0x000fe40007ffe0ff */
[C---:B------:R-:W-:Y:S02]  /*57b0*/  LEA R88, P2, R8.reuse, R10, 0x1 ;  /* 0x0000000a08587211 */ /* 0x040fe400078408ff */
[----:B------:R-:W-:Y:S02]  /*57c0*/  F2FP.F16.F32.PACK_AB R151, RZ, R151 ;  /* 0x00000097ff97723e */ /* 0x000fe400000000ff */
[----:B------:R-:W-:-:S03]  /*57d0*/  LEA.HI.X R89, R8, R11, R9, 0x1, P2 ;  /* 0x0000000b08597211 */ /* 0x000fc600010f0c09 */
[----:B------:R0:W-:Y:S04]  /*57e0*/  @P1 STG.E.U16 desc[UR36][R168.64+0xf2], R151 ;  /* 0x0000f297a8001986 */ /* 0x0001e8000c101524 */
[----:B------:R-:W2:Y:S01]  /*57f0*/  @P3 LDG.E.LTC128B.U16 R154, desc[UR36][R88.64] ;  /* 0x00000024589a3981 */ /* 0x000ea2000c1e1520 */
[----:B------:R-:W-:Y:S01]  /*5800*/  IMAD.WIDE.U32 R8, R99, R14, R4 ;  /* 0x0000000e63087225 */ /* 0x000fe200078e0004 */
[----:B------:R-:W-:Y:S01]  /*5810*/  SHF.L.U64.HI R95, R6, 0x8, R7 ;  /* 0x00000008065f7819 */ /* 0x000fe20000010207 */
[----:B------:R-:W-:Y:S01]  /*5820*/  BSSY B1, `(.L_x_161) ;  /* 0x0000011000017945 */ /* 0x000fe20003800000 */
[----:B------:R-:W-:Y:S01]  /*5830*/  ISETP.GT.AND P2, PT, R0, 0x1, P0 ;  /* 0x000000010000780c */ /* 0x000fe20000744270 */
[----:B------:R-:W-:Y:S02]  /*5840*/  IMAD.IADD R9, R97, 0x1, R9 ;  /* 0x0000000161097824 */ /* 0x000fe400078e0209 */
[----:B------:R-:W-:-:S02]  /*5850*/  IMAD.SHL.U32 R93, R6, 0x100, RZ ;  /* 0x00000100065d7824 */ /* 0x000fc400078e00ff */
[----:B------:R-:W-:-:S03]  /*5860*/  IMAD.WIDE.U32 R90, R23, R12, R8 ;  /* 0x0000000c175a7225 */ /* 0x000fc600078e0008 */
[----:B------:R-:W-:Y:S01]  /*5870*/  IADD3 R8, P1, R93, R160, RZ ;  /* 0x000000a05d087210 */ /* 0x000fe20007f3e0ff */
[----:B------:R-:W-:Y:S01]  /*5880*/  IMAD.IADD R7, R13, 0x1, R91 ;  /* 0x000000010d077824 */ /* 0x000fe200078e025b */
[----:B------:R-:W-:-:S03]  /*5890*/  LEA R6, P4, R90, R10, 0x1 ;  /* 0x0000000a5a067211 */ /* 0x000fc600078808ff */
[----:B------:R-:W-:Y:S01]  /*58a0*/  IMAD.X R9, R95, 0x1, R161, P1 ;  /* 0x000000015f097824 */ /* 0x000fe200008e06a1 */
[----:B------:R-:W-:Y:S01]  /*58b0*/  LEA.HI.X R7, R90, R11, R7, 0x1, P4 ;  /* 0x0000000b5a077211 */ /* 0x000fe200020f0c07 */
[----:B--2---:R-:W-:-:S05]  /*58c0*/  HADD2.F32 R15, -RZ, R154.H0_H0 ;  /* 0x2000009aff0f7230 */ /* 0x004fca0000004100 */
[----:B------:R-:W-:-:S04]  /*58d0*/  FMUL R15, R15, R156 ;  /* 0x0000009c0f0f7220 */ /* 0x000fc80000400000 */
[----:B------:R-:W-:-:S05]  /*58e0*/  FFMA R15, R24, R155, R15 ;  /* 0x0000009b180f7223 */ /* 0x000fca000000000f */
[----:B------:R-:W-:-:S05]  /*58f0*/  F2FP.F16.F32.PACK_AB R15, RZ, R15 ;  /* 0x0000000fff0f723e */ /* 0x000fca00000000ff */
[----:B------:R0:W-:Y:S01]  /*5900*/  @P3 STG.E.U16 desc[UR36][R8.64], R15 ;  /* 0x0000000f08003986 */ /* 0x0001e2000c101524 */
[----:B------:R-:W-:Y:S05]  /*5910*/  @!P2 BRA `(.L_x_162) ;  /* 0x000000000004a947 */ /* 0x000fea0003800000 */
[----:B------:R2:W5:Y:S02]  /*5920*/  LDG.E.LTC128B.U16 R154, desc[UR36][R6.64+0x2] ;  /* 0x00000224069a7981 */ /* 0x000564000c1e1520 */
.L_x_162:
[----:B------:R-:W-:Y:S05]  /*5930*/  BSYNC B1 ;  /* 0x0000000000017941 */ /* 0x000fea0003800000 */
.L_x_161:
[----:B0----5:R-:W-:Y:S01]  /*5940*/  HADD2.F32 R15, -RZ, R154.H0_H0 ;  /* 0x2000009aff0f7230 */ /* 0x021fe20000004100 */
[----:B------:R-:W-:Y:S01]  /*5950*/  ISETP.GT.AND P1, PT, R3, 0x88, PT ;  /* 0x000000880300780c */ /* 0x000fe20003f24270 */
[----:B------:R-:W-:Y:S03]  /*5960*/  BSSY B1, `(.L_x_163) ;  /* 0x000000f000017945 */ /* 0x000fe60003800000 */
[----:B------:R-:W-:Y:S01]  /*5970*/  FMUL R24, R15, R156 ;  /* 0x0000009c0f187220 */ /* 0x000fe20000400000 */
[----:B------:R-:W-:Y:S01]  /*5980*/  IMAD.WIDE.U32 R14, R99, R14, R164 ;  /* 0x0000000e630e7225 */ /* 0x000fe200078e00a4 */
[----:B------:R-:W-:-:S03]  /*5990*/  ISETP.GT.AND P3, PT, R0, RZ, P1 ;  /* 0x000000ff0000720c */ /* 0x000fc60000f64270 */
[----:B------:R-:W-:Y:S01]  /*59a0*/  FFMA R24, R25, R155, R24 ;  /* 0x0000009b19187223 */ /* 0x000fe20000000018 */
[----:B------:R-:W-:Y:S01]  /*59b0*/  IMAD.IADD R97, R97, 0x1, R15 ;  /* 0x0000000161617824 */ /* 0x000fe200078e020f */
[-C--:B------:R-:W-:Y:S02]  /*59c0*/  IADD3 R21, P5, R20, R14.reuse, RZ ;  /* 0x0000000e14157210 */ /* 0x080fe40007fbe0ff */
[----:B------:R-:W-:Y:S02]  /*59d0*/  IADD3 R20, P4, R4, R14, RZ ;  /* 0x0000000e04147210 */ /* 0x000fe40007f9e0ff */
[----:B------:R-:W-:Y:S01]  /*59e0*/  F2FP.F16.F32.PACK_AB R24, RZ, R24 ;  /* 0x00000018ff18723e */ /* 0x000fe200000000ff */
[----:B------:R-:W-:Y:S01]  /*59f0*/  IMAD.X R158, R97, 0x1, R159, P5 ;  /* 0x00000001619e7824 */ /* 0x000fe200028e069f */
[----:B------:R-:W-:-:S03]  /*5a00*/  LEA R14, P5, R21, R10, 0x1 ;  /* 0x0000000a150e7211 */ /* 0x000fc600078a08ff */
[----:B------:R0:W-:Y:S01]  /*5a10*/  @P2 STG.E.U16 desc[UR36][R8.64+0x2], R24 ;  /* 0x0000021808002986 */ /* 0x0001e2000c101524 */
[----:B------:R-:W-:Y:S01]  /*5a20*/  LEA.HI.X R15, R21, R11, R158, 0x1, P5 ;  /* 0x0000000b150f7211 */ /* 0x000fe200028f0c9e */
[----:B------:R-:W-:Y:S08]  /*5a30*/  @!P3 BRA `(.L_x_164) ;  /* 0x000000000004b947 */ /* 0x000ff00003800000 */
[----:B------:R0:W5:Y:S02]  /*5a40*/  LDG.E.LTC128B.U16 R154, desc[UR36][R14.64] ;  /* 0x000000240e9a7981 */ /* 0x000164000c1e1520 */
.L_x_164:
[----:B------:R-:W-:Y:S05]  /*5a50*/  BSYNC B1 ;  /* 0x0000000000017941 */ /* 0x000fea0003800000 */
.L_x_163:
[----:B-----5:R-:W-:Y:S01]  /*5a60*/  HADD2.F32 R3, -RZ, R154.H0_H0 ;  /* 0x2000009aff037230 */ /* 0x020fe20000004100 */
[----:B------:R-:W-:Y:S01]  /*5a70*/  ISETP.GT.AND P2, PT, R0, 0x1, P1 ;  /* 0x000000010000780c */ /* 0x000fe20000f44270 */
[----:B------:R-:W-:Y:S01]  /*5a80*/  IMAD.X R21, R5, 0x1, R97, P4 ;  /* 0x0000000105157824 */ /* 0x000fe200020e0661 */
[----:B------:R-:W-:Y:S01]  /*5a90*/  IADD3 R4, P4, R8, R157, RZ ;  /* 0x0000009d08047210 */ /* 0x000fe20007f9e0ff */
[----:B------:R-:W-:Y:S01]  /*5aa0*/  BSSY B1, `(.L_x_165) ;  /* 0x000000c000017945 */ /* 0x000fe20003800000 */
[----:B------:R-:W-:Y:S01]  /*5ab0*/  FMUL R3, R3, R156 ;  /* 0x0000009c03037220 */ /* 0x000fe20000400000 */
[----:B0-----:R-:W-:-:S04]  /*5ac0*/  IMAD.WIDE.U32 R14, R23, R12, R20 ;  /* 0x0000000c170e7225 */ /* 0x001fc800078e0014 */
[----:B------:R-:W-:Y:S01]  /*5ad0*/  FFMA R3, R26, R155, R3 ;  /* 0x0000009b1a037223 */ /* 0x000fe20000000003 */
[----:B------:R-:W-:Y:S01]  /*5ae0*/  IMAD.X R5, R9, 0x1, R167, P4 ;  /* 0x0000000109057824 */ /* 0x000fe200020e06a7 */
[----:B------:R-:W-:Y:S01]  /*5af0*/  LEA R10, P5, R14, R10, 0x1 ;  /* 0x0000000a0e0a7211 */ /* 0x000fe200078a08ff */
[----:B------:R-:W-:Y:S02]  /*5b00*/  IMAD.IADD R13, R13, 0x1, R15 ;  /* 0x000000010d0d7824 */ /* 0x000fe400078e020f */
[----:B------:R-:W-:-:S03]  /*5b10*/  F2FP.F16.F32.PACK_AB R3, RZ, R3 ;  /* 0x00000003ff03723e */ /* 0x000fc600000000ff */
[----:B------:R-:W-:Y:S02]  /*5b20*/  LEA.HI.X R11, R14, R11, R13, 0x1, P5 ;  /* 0x0000000b0e0b7211 */ /* 0x000fe400028f0c0d */
[----:B------:R0:W-:Y:S01]  /*5b30*/  @P3 STG.E.U16 desc[UR36][R4.64], R3 ;  /* 0x0000000304003986 */ /* 0x0001e2000c101524 */
[----:B------:R-:W-:Y:S05]  /*5b40*/  @!P2 BRA `(.L_x_166) ;  /* 0x000000000004a947 */ /* 0x000fea0003800000 */
[----:B------:R0:W5:Y:S02]  /*5b50*/  LDG.E.LTC128B.U16 R154, desc[UR36][R10.64+0x2] ;  /* 0x000002240a9a7981 */ /* 0x000164000c1e1520 */
.L_x_166:
[----:B------:R-:W-:Y:S05]  /*5b60*/  BSYNC B1 ;  /* 0x0000000000017941 */ /* 0x000fea0003800000 */
.L_x_165:
[----:B0----5:R-:W-:Y:S01]  /*5b70*/  HADD2.F32 R3, -RZ, R154.H0_H0 ;  /* 0x2000009aff037230 */ /* 0x021fe20000004100 */
[----:B------:R-:W-:Y:S01]  /*5b80*/  ISETP.GT.AND P3, PT, R0, 0x8, P0 ;  /* 0x000000080000780c */ /* 0x000fe20000764270 */
[----:B------:R-:W-:Y:S03]  /*5b90*/  BSSY B1, `(.L_x_167) ;  /* 0x0000007000017945 */ /* 0x000fe60003800000 */
[----:B------:R-:W-:-:S04]  /*5ba0*/  FMUL R12, R3, R156 ;  /* 0x0000009c030c7220 */ /* 0x000fc80000400000 */
[----:B------:R-:W-:-:S05]  /*5bb0*/  FFMA R12, R27, R155, R12 ;  /* 0x0000009b1b0c7223 */ /* 0x000fca000000000c */
[----:B------:R-:W-:-:S05]  /*5bc0*/  F2FP.F16.F32.PACK_AB R12, RZ, R12 ;  /* 0x0000000cff0c723e */ /* 0x000fca00000000ff */
[----:B------:R0:W-:Y:S01]  /*5bd0*/  @P2 STG.E.U16 desc[UR36][R4.64+0x2], R12 ;  /* 0x0000020c04002986 */ /* 0x0001e2000c101524 */
[----:B------:R-:W-:Y:S05]  /*5be0*/  @!P3 BRA `(.L_x_168) ;  /* 0x000000000004b947 */ /* 0x000fea0003800000 */
[----:B------:R0:W5:Y:S02]  /*5bf0*/  LDG.E.LTC128B.U16 R154, desc[UR36][R6.64+0x10] ;  /* 0x00001024069a7981 */ /* 0x000164000c1e1520 */
.L_x_168:
[----:B------:R-:W-:Y:S05]  /*5c00*/  BSYNC B1 ;  /* 0x0000000000017941 */ /* 0x000fea0003800000 */
.L_x_167:
[----:B-----5:R-:W-:Y:S01]  /*5c10*/  HADD2.F32 R3, -RZ, R154.H0_H0 ;  /* 0x2000009aff037230 */ /* 0x020fe20000004100 */
[----:B0-----:R-:W-:Y:S01]  /*5c20*/  MOV R5, R9 ;  /* 0x0000000900057202 */ /* 0x001fe20000000f00 */
[----:B------:R-:W-:Y:S01]  /*5c30*/  IMAD.MOV.U32 R4, RZ, RZ, R8 ;  /* 0x000000ffff047224 */ /* 0x000fe200078e0008 */
[----:B------:R-:W-:Y:S01]  /*5c40*/  ISETP.GT.AND P2, PT, R0, 0x9, P0 ;  /* 0x000000090000780c */ /* 0x000fe20000744270 */
[----:B------:R-:W-:Y:S01]  /*5c50*/  BSSY B1, `(.L_x_169) ;  /* 0x0000007000017945 */ /* 0x000fe20003800000 */
[----:B------:R-:W-:-:S04]  /*5c60*/  FMUL R3, R3, R156 ;  /* 0x0000009c03037220 */ /* 0x000fc80000400000 */
[----:B------:R-:W-:-:S05]  /*5c70*/  FFMA R3, R28, R155, R3 ;  /* 0x0000009b1c037223 */ /* 0x000fca0000000003 */
[----:B------:R-:W-:-:S05]  /*5c80*/  F2FP.F16.F32.PACK_AB R3, RZ, R3 ;  /* 0x00000003ff03723e */ /* 0x000fca00000000ff */
[----:B------:R0:W-:Y:S01]  /*5c90*/  @P3 STG.E.U16 desc[UR36][R4.64+0x10], R3 ;  /* 0x0000100304003986 */ /* 0x0001e2000c101524 */
[----:B------:R-:W-:Y:S05]  /*5ca0*/  @!P2 BRA `(.L_x_170) ;  /* 0x000000000004a947 */ /* 0x000fea0003800000 */
[----:B------:R0:W5:Y:S02]  /*5cb0*/  LDG.E.LTC128B.U16 R154, desc[UR36][R6.64+0x12] ;  /* 0x00001224069a7981 */ /* 0x000164000c1e1520 */
.L_x_170:
[----:B------:R-:W-:Y:S05]  /*5cc0*/  BSYNC B1 ;  /* 0x0000000000017941 */ /* 0x000fea0003800000 */
.L_x_169:
        /* <DEDUP_REMOVED lines=9> */
.L_x_172:
[----:B------:R-:W-:Y:S05]  /*5d60*/  BSYNC B1 ;  /* 0x0000000000017941 */ /* 0x000fea0003800000 */
.L_x_171:
[----:B-----5:R-:W-:Y:S01]  /*5d70*/  HADD2.F32 R3, -RZ, R154.H0_H0 ;  /* 0x2000009aff037230 */ /* 0x020fe20000004100 */
[----:B------:R-:W-:Y:S01]  /*5d80*/  IADD3 R8, P3, R157, R8, RZ ;  /* 0x000000089d087210 */ /* 0x000fe20007f7e0ff */
[----:B------:R-:W-:Y:S01]  /*5d90*/  BSSY B1, `(.L_x_173) ;  /* 0x0000009000017945 */ /* 0x000fe20003800000 */
[----:B------:R-:W-:Y:S02]  /*5da0*/  ISETP.GT.AND P2, PT, R0, 0x9, P1 ;  /* 0x000000090000780c */ /* 0x000fe40000f44270 */
[----:B------:R-:W-:Y:S01]  /*5db0*/  FMUL R3, R3, R156 ;  /* 0x0000009c03037220 */ /* 0x000fe20000400000 */
[----:B------:R-:W-:-:S03]  /*5dc0*/  IMAD.X R9, R167, 0x1, R9, P3 ;  /* 0x00000001a7097824 */ /* 0x000fc600018e0609 */
[----:B------:R-:W-:-:S05]  /*5dd0*/  FFMA R3, R30, R155, R3 ;  /* 0x0000009b1e037223 */ /* 0x000fca0000000003 */
[----:B------:R-:W-:-:S05]  /*5de0*/  F2FP.F16.F32.PACK_AB R3, RZ, R3 ;  /* 0x00000003ff03723e */ /* 0x000fca00000000ff */
[----:B------:R0:W-:Y:S01]  /*5df0*/  @P4 STG.E.U16 desc[UR36][R8.64+0x10], R3 ;  /* 0x0000100308004986 */ /* 0x0001e2000c101524 */
[----:B------:R-:W-:Y:S05]  /*5e00*/  @!P2 BRA `(.L_x_174) ;  /* 0x000000000004a947 */ /* 0x000fea0003800000 */
[----:B------:R0:W5:Y:S02]  /*5e10*/  LDG.E.LTC128B.U16 R154, desc[UR36][R10.64+0x12] ;  /* 0x000012240a9a7981 */ /* 0x000164000c1e1520 */
.L_x_174:
[----:B------:R-:W-:Y:S05]  /*5e20*/  BSYNC B1 ;  /* 0x0000000000017941 */ /* 0x000fea0003800000 */
.L_x_173:
[----:B0----5:R-:W-:Y:S01]  /*5e30*/  HADD2.F32 R3, -RZ, R154.H0_H0 ;  /* 0x2000009aff037230 */ /* 0x021fe20000004100 */
[----:B------:R-:W-:Y:S01]  /*5e40*/  ISETP.GT.AND P3, PT, R0, 0x10, P0 ;  /* 0x000000100000780c */ /* 0x000fe20000764270 */
[----:B------:R-:W-:Y:S03]  /*5e50*/  BSSY B1, `(.L_x_175) ;  /* 0x0000009000017945 */ /* 0x000fe60003800000 */
[----:B------:R-:W-:-:S04]  /*5e60*/  FMUL R8, R3, R156 ;  /* 0x0000009c03087220 */ /* 0x000fc80000400000 */
[----:B------:R-:W-:Y:S01]  /*5e70*/  FFMA R31, R31, R155, R8 ;  /* 0x0000009b1f1f7223 */ /* 0x000fe20000000008 */
[----:B------:R-:W-:-:S04]  /*5e80*/  IADD3 R8, P4, P5, R157, R160, R93 ;  /* 0x000000a09d087210 */ /* 0x000fc80007d9e05d */
[----:B------:R-:W-:Y:S02]  /*5e90*/  F2FP.F16.F32.PACK_AB R31, RZ, R31 ;  /* 0x0000001fff1f723e */ /* 0x000fe400000000ff */
[----:B------:R-:W-:-:S05]  /*5ea0*/  IADD3.X R9, R167, R161, R95, P4, P5 ;  /* 0x000000a1a7097210 */ /* 0x000fca00027ea45f */
[----:B------:R0:W-:Y:S01]  /*5eb0*/  @P2 STG.E.U16 desc[UR36][R8.64+0x12], R31 ;  /* 0x0000121f08002986 */ /* 0x0001e2000c101524 */
[----:B------:R-:W-:Y:S05]  /*5ec0*/  @!P3 BRA `(.L_x_176) ;  /* 0x000000000004b947 */ /* 0x000fea0003800000 */
[----:B------:R0:W5:Y:S02]  /*5ed0*/  LDG.E.LTC128B.U16 R154, desc[UR36][R6.64+0x20] ;  /* 0x00002024069a7981 */ /* 0x000164000c1e1520 */
.L_x_176:
[----:B------:R-:W-:Y:S05]  /*5ee0*/  BSYNC B1 ;  /* 0x0000000000017941 */ /* 0x000fea0003800000 */
.L_x_175:
[----:B-----5:R-:W-:Y:S01]  /*5ef0*/  HADD2.F32 R3, -RZ, R154.H0_H0 ;  /* 0x2000009aff037230 */ /* 0x020fe20000004100 */
        /* <DEDUP_REMOVED lines=8> */
.L_x_178:
[----:B------:R-:W-:Y:S05]  /*5f80*/  BSYNC B1 ;  /* 0x0000000000017941 */ /* 0x000fea0003800000 */
.L_x_177:
        /* <DEDUP_REMOVED lines=9> */
.L_x_180:
[----:B------:R-:W-:Y:S05]  /*6020*/  BSYNC B1 ;  /* 0x0000000000017941 */ /* 0x000fea0003800000 */
.L_x_179:
        /* <DEDUP_REMOVED lines=9> */
.L_x_182:
[----:B------:R-:W-:Y:S05]  /*60c0*/  BSYNC B1 ;  /* 0x0000000000017941 */ /* 0x000fea0003800000 */
.L_x_181:
        /* <DEDUP_REMOVED lines=9> */
.L_x_184:
[----:B------:R-:W-:Y:S05]  /*6160*/  BSYNC B1 ;  /* 0x0000000000017941 */ /* 0x000fea0003800000 */
.L_x_183:
        /* <DEDUP_REMOVED lines=9> */
.L_x_186:
[----:B------:R-:W-:Y:S05]  /*6200*/  BSYNC B1 ;  /* 0x0000000000017941 */ /* 0x000fea0003800000 */
.L_x_185:
        /* <DEDUP_REMOVED lines=9> */
.L_x_188:
[----:B------:R-:W-:Y:S05]  /*62a0*/  BSYNC B1 ;  /* 0x0000000000017941 */ /* 0x000fea0003800000 */
.L_x_187:
        /* <DEDUP_REMOVED lines=9> */
.L_x_190:
[----:B------:R-:W-:Y:S05]  /*6340*/  BSYNC B1 ;  /* 0x0000000000017941 */ /* 0x000fea0003800000 */
.L_x_189:
        /* <DEDUP_REMOVED lines=9> */
.L_x_192:
[----:B------:R-:W-:Y:S05]  /*63e0*/  BSYNC B1 ;  /* 0x0000000000017941 */ /* 0x000fea0003800000 */
.L_x_191:
        /* <DEDUP_REMOVED lines=9> */
.L_x_194:
[----:B------:R-:W-:Y:S05]  /*6480*/  BSYNC B1 ;  /* 0x0000000000017941 */ /* 0x000fea0003800000 */
.L_x_193:
        /* <DEDUP_REMOVED lines=9> */
.L_x_196:
[----:B------:R-:W-:Y:S05]  /*6520*/  BSYNC B1 ;  /* 0x0000000000017941 */ /* 0x000fea0003800000 */
.L_x_195:
        /* <DEDUP_REMOVED lines=9> */
.L_x_198:
[----:B------:R-:W-:Y:S05]  /*65c0*/  BSYNC B1 ;  /* 0x0000000000017941 */ /* 0x000fea0003800000 */
.L_x_197:
        /* <DEDUP_REMOVED lines=9> */
.L_x_200:
[----:B------:R-:W-:Y:S05]  /*6660*/  BSYNC B1 ;  /* 0x0000000000017941 */ /* 0x000fea0003800000 */
.L_x_199:
        /* <DEDUP_REMOVED lines=9> */
.L_x_202:
[----:B------:R-:W-:Y:S05]  /*6700*/  BSYNC B1 ;  /* 0x0000000000017941 */ /* 0x000fea0003800000 */
.L_x_201:
        /* <DEDUP_REMOVED lines=9> */
.L_x_204:
[----:B------:R-:W-:Y:S05]  /*67a0*/  BSYNC B1 ;  /* 0x0000000000017941 */ /* 0x000fea0003800000 */
.L_x_203:
        /* <DEDUP_REMOVED lines=9> */
.L_x_206:
[----:B------:R-:W-:Y:S05]  /*6840*/  BSYNC B1 ;  /* 0x0000000000017941 */ /* 0x000fea0003800000 */
.L_x_205:
        /* <DEDUP_REMOVED lines=9> */
.L_x_208:
[----:B------:R-:W-:Y:S05]  /*68e0*/  BSYNC B1 ;  /* 0x0000000000017941 */ /* 0x000fea0003800000 */
.L_x_207:
        /* <DEDUP_REMOVED lines=9> */
.L_x_210:
[----:B------:R-:W-:Y:S05]  /*6980*/  BSYNC B1 ;  /* 0x0000000000017941 */ /* 0x000fea0003800000 */
.L_x_209:
        /* <DEDUP_REMOVED lines=9> */
.L_x_212:
[----:B------:R-:W-:Y:S05]  /*6a20*/  BSYNC B1 ;  /* 0x0000000000017941 */ /* 0x000fea0003800000 */
.L_x_211:
        /* <DEDUP_REMOVED lines=9> */
.L_x_214:
[----:B------:R-:W-:Y:S05]  /*6ac0*/  BSYNC B1 ;  /* 0x0000000000017941 */ /* 0x000fea0003800000 */
.L_x_213:
        /* <DEDUP_REMOVED lines=9> */
.L_x_216:
[----:B------:R-:W-:Y:S05]  /*6b60*/  BSYNC B1 ;  /* 0x0000000000017941 */ /* 0x000fea0003800000 */
.L_x_215:
        /* <DEDUP_REMOVED lines=9> */
.L_x_218:
[----:B------:R-:W-:Y:S05]  /*6c00*/  BSYNC B1 ;  /* 0x0000000000017941 */ /* 0x000fea0003800000 */
.L_x_217:
        /* <DEDUP_REMOVED lines=9> */
.L_x_220:
[----:B------:R-:W-:Y:S05]  /*6ca0*/  BSYNC B1 ;  /* 0x0000000000017941 */ /* 0x000fea0003800000 */
.L_x_219:
        /* <DEDUP_REMOVED lines=9> */
.L_x_222:
[----:B------:R-:W-:Y:S05]  /*6d40*/  BSYNC B1 ;  /* 0x0000000000017941 */ /* 0x000fea0003800000 */
.L_x_221:
        /* <DEDUP_REMOVED lines=9> */
.L_x_224:
[----:B------:R-:W-:Y:S05]  /*6de0*/  BSYNC B1 ;  /* 0x0000000000017941 */ /* 0x000fea0003800000 */
.L_x_223:
        /* <DEDUP_REMOVED lines=9> */
.L_x_226:
[----:B------:R-:W-:Y:S05]  /*6e80*/  BSYNC B1 ;  /* 0x0000000000017941 */ /* 0x000fea0003800000 */
.L_x_225:
        /* <DEDUP_REMOVED lines=9> */
.L_x_228:
[----:B------:R-:W-:Y:S05]  /*6f20*/  BSYNC B1 ;  /* 0x0000000000017941 */ /* 0x000fea0003800000 */
.L_x_227:
        /* <DEDUP_REMOVED lines=9> */
.L_x_230:
[----:B------:R-:W-:Y:S05]  /*6fc0*/  BSYNC B1 ;  /* 0x0000000000017941 */ /* 0x000fea0003800000 */
.L_x_229:
        /* <DEDUP_REMOVED lines=9> */
.L_x_232:
[----:B------:R-:W-:Y:S05]  /*7060*/  BSYNC B1 ;  /* 0x0000000000017941 */ /* 0x000fea0003800000 */
.L_x_231:
        /* <DEDUP_REMOVED lines=9> */
.L_x_234:
[----:B------:R-:W-:Y:S05]  /*7100*/  BSYNC B1 ;  /* 0x0000000000017941 */ /* 0x000fea0003800000 */
.L_x_233:
        /* <DEDUP_REMOVED lines=9> */
.L_x_236:
[----:B------:R-:W-:Y:S05]  /*71a0*/  BSYNC B1 ;  /* 0x0000000000017941 */ /* 0x000fea0003800000 */
.L_x_235:
        /* <DEDUP_REMOVED lines=9> */
.L_x_238:
[----:B------:R-:W-:Y:S05]  /*7240*/  BSYNC B1 ;  /* 0x0000000000017941 */ /* 0x000fea0003800000 */
.L_x_237:
        /* <DEDUP_REMOVED lines=9> */
.L_x_240:
[----:B------:R-:W-:Y:S05]  /*72e0*/  BSYNC B1 ;  /* 0x0000000000017941 */ /* 0x000fea0003800000 */
.L_x_239:
        /* <DEDUP_REMOVED lines=9> */
.L_x_242:
[----:B------:R-:W-:Y:S05]  /*7380*/  BSYNC B1 ;  /* 0x0000000000017941 */ /* 0x000fea0003800000 */
.L_x_241:
        /* <DEDUP_REMOVED lines=9> */
.L_x_244:
[----:B------:R-:W-:Y:S05]  /*7420*/  BSYNC B1 ;  /* 0x0000000000017941 */ /* 0x000fea0003800000 */
.L_x_243:
        /* <DEDUP_REMOVED lines=9> */
.L_x_246:
[----:B------:R-:W-:Y:S05]  /*74c0*/  BSYNC B1 ;  /* 0x0000000000017941 */ /* 0x000fea0003800000 */
.L_x_245:
        /* <DEDUP_REMOVED lines=9> */
.L_x_248:
[----:B------:R-:W-:Y:S05]  /*7560*/  BSYNC B1 ;  /* 0x0000000000017941 */ /* 0x000fea0003800000 */
.L_x_247:
        /* <DEDUP_REMOVED lines=9> */
.L_x_250:
[----:B------:R-:W-:Y:S05]  /*7600*/  BSYNC B1 ;  /* 0x0000000000017941 */ /* 0x000fea0003800000 */
.L_x_249:
        /* <DEDUP_REMOVED lines=9> */
.L_x_252:
[----:B------:R-:W-:Y:S05]  /*76a0*/  BSYNC B1 ;  /* 0x0000000000017941 */ /* 0x000fea0003800000 */
.L_x_251:
        /* <DEDUP_REMOVED lines=9> */
.L_x_254:
[----:B------:R-:W-:Y:S05]  /*7740*/  BSYNC B1 ;  /* 0x0000000000017941 */ /* 0x000fea0003800000 */
.L_x_253:
        /* <DEDUP_REMOVED lines=9> */
.L_x_256:
[----:B------:R-:W-:Y:S05]  /*77e0*/  BSYNC B1 ;  /* 0x0000000000017941 */ /* 0x000fea0003800000 */
.L_x_255:
        /* <DEDUP_REMOVED lines=9> */
.L_x_258:
[----:B------:R-:W-:Y:S05]  /*7880*/  BSYNC B1 ;  /* 0x0000000000017941 */ /* 0x000fea0003800000 */
.L_x_257:
        /* <DEDUP_REMOVED lines=9> */
.L_x_260:
[----:B------:R-:W-:Y:S05]  /*7920*/  BSYNC B1 ;  /* 0x0000000000017941 */ /* 0x000fea0003800000 */
.L_x_259:
        /* <DEDUP_REMOVED lines=9> */
.L_x_262:
[----:B------:R-:W-:Y:S05]  /*79c0*/  BSYNC B1 ;  /* 0x0000000000017941 */ /* 0x000fea0003800000 */
.L_x_261:
        /* <DEDUP_REMOVED lines=9> */
.L_x_264:
[----:B------:R-:W-:Y:S05]  /*7a60*/  BSYNC B1 ;  /* 0x0000000000017941 */ /* 0x000fea0003800000 */
.L_x_263:
        /* <DEDUP_REMOVED lines=9> */
.L_x_266:
[----:B------:R-:W-:Y:S05]  /*7b00*/  BSYNC B1 ;  /* 0x0000000000017941 */ /* 0x000fea0003800000 */
.L_x_265:
        /* <DEDUP_REMOVED lines=9> */
.L_x_268:
[----:B------:R-:W-:Y:S05]  /*7ba0*/  BSYNC B1 ;  /* 0x0000000000017941 */ /* 0x000fea0003800000 */
.L_x_267:
        /* <DEDUP_REMOVED lines=9> */
.L_x_270:
[----:B------:R-:W-:Y:S05]  /*7c40*/  BSYNC B1 ;  /* 0x0000000000017941 */ /* 0x000fea0003800000 */
.L_x_269:
        /* <DEDUP_REMOVED lines=9> */
.L_x_272:
[----:B------:R-:W-:Y:S05]  /*7ce0*/  BSYNC B1 ;  /* 0x0000000000017941 */ /* 0x000fea0003800000 */
.L_x_271:
        /* <DEDUP_REMOVED lines=9> */
.L_x_274:
[----:B------:R-:W-:Y:S05]  /*7d80*/  BSYNC B1 ;  /* 0x0000000000017941 */ /* 0x000fea0003800000 */
.L_x_273:
        /* <DEDUP_REMOVED lines=9> */
.L_x_276:
[----:B------:R-:W-:Y:S05]  /*7e20*/  BSYNC B1 ;  /* 0x0000000000017941 */ /* 0x000fea0003800000 */
.L_x_275:
        /* <DEDUP_REMOVED lines=9> */
.L_x_278:
[----:B------:R-:W-:Y:S05]  /*7ec0*/  BSYNC B1 ;  /* 0x0000000000017941 */ /* 0x000fea0003800000 */
.L_x_277:
        /* <DEDUP_REMOVED lines=9> */
.L_x_280:
[----:B------:R-:W-:Y:S05]  /*7f60*/  BSYNC B1 ;  /* 0x0000000000017941 */ /* 0x000fea0003800000 */
.L_x_279:
        /* <DEDUP_REMOVED lines=9> */
.L_x_282:
[----:B------:R-:W-:Y:S05]  /*8000*/  BSYNC B1 ;  /* 0x0000000000017941 */ /* 0x000fea0003800000 */
.L_x_281:
[----:B0----5:R-:W-:Y:S01]  /*8010*/  HADD2.F32 R3, -RZ, R154.H0_H0 ;  /* 0x2000009aff037230 */ /* 0x021fe20000004100 */
[----:B------:R-:W-:Y:S01]  /*8020*/  ISETP.GT.AND P2, PT, R0, 0x78, P1 ;  /* 0x000000780000780c */ /* 0x000fe20000f44270 */
[----:B------:R-:W-:Y:S03]  /*8030*/  BSSY B1, `(.L_x_283) ;  /* 0x0000007000017945 */ /* 0x000fe60003800000 */
[----:B--2---:R-:W-:-:S04]  /*8040*/  FMUL R6, R3, R156 ;  /* 0x0000009c03067220 */ /* 0x004fc80000400000 */
[----:B------:R-:W-:-:S05]  /*8050*/  FFMA R6, R85, R155, R6 ;  /* 0x0000009b55067223 */ /* 0x000fca0000000006 */
[----:B------:R-:W-:-:S05]  /*8060*/  F2FP.F16.F32.PACK_AB R6, RZ, R6 ;  /* 0x00000006ff06723e */ /* 0x000fca00000000ff */
[----:B------:R0:W-:Y:S01]  /*8070*/  @P0 STG.E.U16 desc[UR36][R4.64+0xf2], R6 ;  /* 0x0000f20604000986 */ /* 0x0001e2000c101524 */
[----:B------:R-:W-:Y:S05]  /*8080*/  @!P2 BRA `(.L_x_284) ;  /* 0x000000000004a947 */ /* 0x000fea0003800000 */
[----:B------:R2:W5:Y:S02]  /*8090*/  LDG.E.LTC128B.U16 R154, desc[UR36][R10.64+0xf0] ;  /* 0x0000f0240a9a7981 */ /* 0x000564000c1e1520 */
.L_x_284:
[----:B------:R-:W-:Y:S05]  /*80a0*/  BSYNC B1 ;  /* 0x0000000000017941 */ /* 0x000fea0003800000 */
.L_x_283:
[----:B-----5:R-:W-:Y:S01]  /*80b0*/  HADD2.F32 R3, -RZ, R154.H0_H0 ;  /* 0x2000009aff037230 */ /* 0x020fe20000004100 */
[----:B------:R-:W-:Y:S01]  /*80c0*/  ISETP.GT.AND P1, PT, R0, 0x79, P1 ;  /* 0x000000790000780c */ /* 0x000fe20000f24270 */
[----:B0-----:R-:W-:Y:S01]  /*80d0*/  @P2 IMAD.MOV.U32 R4, RZ, RZ, R8 ;  /* 0x000000ffff042224 */ /* 0x001fe200078e0008 */
[----:B------:R-:W-:Y:S01]  /*80e0*/  BSSY B1, `(.L_x_285) ;  /* 0x0000008000017945 */ /* 0x000fe20003800000 */
[----:B------:R-:W-:Y:S02]  /*80f0*/  @P2 IMAD.MOV.U32 R5, RZ, RZ, R9 ;  /* 0x000000ffff052224 */ /* 0x000fe400078e0009 */
[----:B------:R-:W-:-:S04]  /*8100*/  FMUL R3, R3, R156 ;  /* 0x0000009c03037220 */ /* 0x000fc80000400000 */
[----:B------:R-:W-:-:S05]  /*8110*/  FFMA R3, R86, R155, R3 ;  /* 0x0000009b56037223 */ /* 0x000fca0000000003 */
[----:B------:R-:W-:-:S05]  /*8120*/  F2FP.F16.F32.PACK_AB R3, RZ, R3 ;  /* 0x00000003ff03723e */ /* 0x000fca00000000ff */
[----:B------:R0:W-:Y:S01]  /*8130*/  @P2 STG.E.U16 desc[UR36][R4.64+0xf0], R3 ;  /* 0x0000f00304002986 */ /* 0x0001e2000c101524 */
[----:B------:R-:W-:Y:S05]  /*8140*/  @!P1 BRA `(.L_x_286) ;  /* 0x0000000000049947 */ /* 0x000fea0003800000 */
[----:B------:R0:W5:Y:S02]  /*8150*/  LDG.E.LTC128B.U16 R154, desc[UR36][R10.64+0xf2] ;  /* 0x0000f2240a9a7981 */ /* 0x000164000c1e1520 */
.L_x_286:
[----:B------:R-:W-:Y:S05]  /*8160*/  BSYNC B1 ;  /* 0x0000000000017941 */ /* 0x000fea0003800000 */
.L_x_285:
[----:B------:R-:W-:Y:S05]  /*8170*/  @!P1 BRA `(.L_x_287) ;  /* 0x0000002400449947 */ /* 0x000fea0003800000 */
[----:B0----5:R-:W-:-:S05]  /*8180*/  HADD2.F32 R3, -RZ, R154.H0_H0 ;  /* 0x2000009aff037230 */ /* 0x021fca0000004100 */
[----:B------:R-:W-:-:S04]  /*8190*/  FMUL R0, R3, R156 ;  /* 0x0000009c03007220 */ /* 0x000fc80000400000 */
[----:B------:R-:W-:-:S05]  /*81a0*/  FFMA R0, R87, R155, R0 ;  /* 0x0000009b57007223 */ /* 0x000fca0000000000 */
[----:B------:R-:W-:-:S05]  /*81b0*/  F2FP.F16.F32.PACK_AB R0, RZ, R0 ;  /* 0x00000000ff00723e */ /* 0x000fca00000000ff */
[----:B------:R0:W-:Y:S01]  /*81c0*/  STG.E.U16 desc[UR36][R8.64+0xf2], R0 ;  /* 0x0000f20008007986 */ /* 0x0001e2000c101524 */
[----:B------:R-:W-:Y:S05]  /*81d0*/  BRA `(.L_x_287) ;  /* 0x00000024002c7947 */ /* 0x000fea0003800000 */
.L_x_36:
[----:B------:R-:W-:Y:S01]  /*81e0*/  ULDC.64 UR4, c[0x0][0x5c0] ;  /* 0x0001700000047ab9 */ /* 0x000fe20000000a00 */
[-C--:B------:R-:W-:Y:S01]  /*81f0*/  FMUL R88, R88, R155.reuse ;  /* 0x0000009b58587220 */ /* 0x080fe20000400000 */
[----:B------:R-:W-:Y:S01]  /*8200*/  LEA R4, P0, R168, UR4, 0x1 ;  /* 0x00000004a8047c11 */ /* 0x000fe2000f8008ff */
[----:B------:R-:W-:Y:S01]  /*8210*/  IMAD.SHL.U32 R11, R6, 0x10, RZ ;  /* 0x00000010060b7824 */ /* 0x000fe200078e00ff */
[----:B------:R-:W-:Y:S01]  /*8220*/  ISETP.GT.AND P2, PT, R0, 0x1, P3 ;  /* 0x000000010000780c */ /* 0x000fe20001f44270 */
[-C--:B------:R-:W-:Y:S01]  /*8230*/  FMUL R89, R89, R155.reuse ;  /* 0x0000009b59597220 */ /* 0x080fe20000400000 */
[----:B------:R-:W-:Y:S01]  /*8240*/  LEA.HI.X R5, R168, UR5, R171, 0x1, P0 ;  /* 0x00000005a8057c11 */ /* 0x000fe200080f0cab */
[-C--:B------:R-:W-:Y:S01]  /*8250*/  FMUL R90, R90, R155.reuse ;  /* 0x0000009b5a5a7220 */ /* 0x080fe20000400000 */
[----:B------:R-:W-:Y:S01]  /*8260*/  ISETP.GT.AND P0, PT, R3, 0x8, PT ;  /* 0x000000080300780c */ /* 0x000fe20003f04270 */
[-C--:B------:R-:W-:Y:S01]  /*8270*/  FMUL R91, R91, R155.reuse ;  /* 0x0000009b5b5b7220 */ /* 0x080fe20000400000 */
[----:B------:R-:W-:Y:S01]  /*8280*/  F2FP.F16.F32.PACK_AB R88, RZ, R88 ;  /* 0x00000058ff58723e */ /* 0x000fe200000000ff */
[-C--:B------:R-:W-:Y:S01]  /*8290*/  FMUL R92, R92, R155.reuse ;  /* 0x0000009b5c5c7220 */ /* 0x080fe20000400000 */
[----:B------:R-:W-:Y:S01]  /*82a0*/  ISETP.GT.AND P4, PT, R0, RZ, P0 ;  /* 0x000000ff0000720c */ /* 0x000fe20000784270 */
[-C--:B------:R-:W-:Y:S01]  /*82b0*/  FMUL R93, R93, R155.reuse ;  /* 0x0000009b5d5d7220 */ /* 0x080fe20000400000 */
[----:B------:R-:W-:Y:S01]  /*82c0*/  SHF.L.U64.HI R9, R6, 0x4, R7 ;  /* 0x0000000406097819 */ /* 0x000fe20000010207 */
[----:B------:R-:W-:Y:S01]  /*82d0*/  @P1 STG.E.U16 desc[UR36][R4.64], R88 ;  /* 0x0000005804001986 */ /* 0x000fe2000c101524 */
[----:B------:R-:W-:Y:S01]  /*82e0*/  IADD3 R12, P5, R11, R4, RZ ;  /* 0x000000040b0c7210 */ /* 0x000fe20007fbe0ff */
[-C--:B------:R-:W-:Y:S01]  /*82f0*/  FMUL R94, R94, R155.reuse ;  /* 0x0000009b5e5e7220 */ /* 0x080fe20000400000 */
[----:B------:R-:W-:Y:S01]  /*8300*/  ISETP.GT.AND P1, PT, R0, 0x1, P0 ;  /* 0x000000010000780c */ /* 0x000fe20000724270 */
[----:B------:R-:W-:Y:S01]  /*8310*/  FMUL R95, R95, R155 ;  /* 0x0000009b5f5f7220 */ /* 0x000fe20000400000 */
[----:B------:R-:W-:Y:S01]  /*8320*/  F2FP.F16.F32.PACK_AB R89, RZ, R89 ;  /* 0x00000059ff59723e */ /* 0x000fe200000000ff */
[----:B------:R-:W-:Y:S01]  /*8330*/  IMAD.X R13, R9, 0x1, R5, P5 ;  /* 0x00000001090d7824 */ /* 0x000fe200028e0605 */
[----:B------:R-:W-:Y:S01]  /*8340*/  F2FP.F16.F32.PACK_AB R90, RZ, R90 ;  /* 0x0000005aff5a723e */ /* 0x000fe200000000ff */
[----:B------:R-:W-:Y:S01]  /*8350*/  FMUL R96, R96, R155 ;  /* 0x0000009b60607220 */ /* 0x000fe20000400000 */
[----:B------:R-:W-:Y:S01]  /*8360*/  F2FP.F16.F32.PACK_AB R91, RZ, R91 ;  /* 0x0000005bff5b723e */ /* 0x000fe200000000ff */
[----:B------:R-:W-:Y:S01]  /*8370*/  @P2 STG.E.U16 desc[UR36][R4.64+0x2], R89 ;  /* 0x0000025904002986 */ /* 0x000fe2000c101524 */
[C---:B------:R-:W-:Y:S01]  /*8380*/  ISETP.GT.AND P5, PT, R0.reuse, 0x9, P3 ;  /* 0x000000090000780c */ /* 0x040fe20001fa4270 */
[-C--:B------:R-:W-:Y:S01]  /*8390*/  FMUL R97, R97, R155.reuse ;  /* 0x0000009b61617220 */ /* 0x080fe20000400000 */
[C---:B------:R-:W-:Y:S01]  /*83a0*/  ISETP.GT.AND P2, PT, R0.reuse, 0x8, P0 ;  /* 0x000000080000780c */ /* 0x040fe20000744270 */
[----:B------:R-:W-:Y:S01]  /*83b0*/  @P4 STG.E.U16 desc[UR36][R12.64], R90 ;  /* 0x0000005a0c004986 */ /* 0x000fe2000c101524 */
[----:B------:R-:W-:Y:S01]  /*83c0*/  ISETP.GT.AND P4, PT, R0, 0x8, P3 ;  /* 0x000000080000780c */ /* 0x000fe20001f84270 */
[-C--:B------:R-:W-:Y:S01]  /*83d0*/  FMUL R98, R98, R155.reuse ;  /* 0x0000009b62627220 */ /* 0x080fe20000400000 */
[----:B------:R-:W-:Y:S01]  /*83e0*/  F2FP.F16.F32.PACK_AB R92, RZ, R92 ;  /* 0x0000005cff5c723e */ /* 0x000fe200000000ff */
[----:B------:R-:W-:Y:S01]  /*83f0*/  @P1 STG.E.U16 desc[UR36][R12.64+0x2], R91 ;  /* 0x0000025b0c001986 */ /* 0x000fe2000c101524 */
[----:B------:R-:W-:Y:S01]  /*8400*/  ISETP.GT.AND P1, PT, R0, 0x9, P0 ;  /* 0x000000090000780c */ /* 0x000fe20000724270 */
[----:B------:R-:W-:Y:S01]  /*8410*/  FMUL R99, R99, R155 ;  /* 0x0000009b63637220 */ /* 0x000fe20000400000 */
[----:B------:R-:W-:Y:S01]  /*8420*/  F2FP.F16.F32.PACK_AB R93, RZ, R93 ;  /* 0x0000005dff5d723e */ /* 0x000fe200000000ff */
[-C--:B------:R-:W-:Y:S01]  /*8430*/  FMUL R100, R100, R155.reuse ;  /* 0x0000009b64647220 */ /* 0x080fe20000400000 */
[----:B------:R-:W-:Y:S01]  /*8440*/  F2FP.F16.F32.PACK_AB R94, RZ, R94 ;  /* 0x0000005eff5e723e */ /* 0x000fe200000000ff */
[----:B------:R-:W-:Y:S01]  /*8450*/  FMUL R101, R101, R155 ;  /* 0x0000009b65657220 */ /* 0x000fe20000400000 */
[----:B------:R-:W-:Y:S01]  /*8460*/  F2FP.F16.F32.PACK_AB R95, RZ, R95 ;  /* 0x0000005fff5f723e */ /* 0x000fe200000000ff */
[-C--:B------:R-:W-:Y:S01]  /*8470*/  FMUL R102, R102, R155.reuse ;  /* 0x0000009b66667220 */ /* 0x080fe20000400000 */
[----:B------:R-:W-:Y:S01]  /*8480*/  F2FP.F16.F32.PACK_AB R96, RZ, R96 ;  /* 0x00000060ff60723e */ /* 0x000fe200000000ff */
[----:B------:R-:W-:Y:S01]  /*8490*/  @P4 STG.E.U16 desc[UR36][R4.64+0x10], R92 ;  /* 0x0000105c04004986 */ /* 0x000fe2000c101524 */
[C---:B------:R-:W-:Y:S01]  /*84a0*/  ISETP.GT.AND P4, PT, R0.reuse, 0x10, P3 ;  /* 0x000000100000780c */ /* 0x040fe20001f84270 */
[----:B------:R-:W-:Y:S01]  /*84b0*/  FMUL R103, R103, R155 ;  /* 0x0000009b67677220 */ /* 0x000fe20000400000 */
[----:B------:R-:W-:Y:S01]  /*84c0*/  F2FP.F16.F32.PACK_AB R97, RZ, R97 ;  /* 0x00000061ff61723e */ /* 0x000fe200000000ff */
[----:B------:R-:W-:Y:S01]  /*84d0*/  @P5 STG.E.U16 desc[UR36][R4.64+0x12], R93 ;  /* 0x0000125d04005986 */ /* 0x000fe2000c101524 */
[----:B------:R-:W-:Y:S01]  /*84e0*/  ISETP.GT.AND P5, PT, R0, 0x11, P0 ;  /* 0x000000110000780c */ /* 0x000fe200007a4270 */
        /* <DEDUP_REMOVED lines=74> */
[----:B------:R-:W-:Y:S01]  /*8990*/  FMUL R125, R125, R155 ;  /* 0x0000009b7d7d7220 */ /* 0x000fe20000400000 */
[----:B------:R-:W-:Y:S01]  /*89a0*/  F2FP.F16.F32.PACK_AB R119, RZ, R119 ;  /* 0x00000077ff77723e */ /* 0x000fe200000000ff */
[-C--:B------:R-:W-:Y:S01]  /*89b0*/  FMUL R126, R126, R155.reuse ;  /* 0x0000009b7e7e7220 */ /* 0x080fe20000400000 */
[----:B------:R-:W-:Y:S01]  /*89c0*/  F2FP.F16.F32.PACK_AB R120, RZ, R120 ;  /* 0x00000078ff78723e */ /* 0x000fe200000000ff */
        /* <DEDUP_REMOVED lines=74> */
[----:B------:R-:W-:Y:S01]  /*8e70*/  IMAD.SHL.U32 R23, R6, 0x100, RZ ;  /* 0x0000010006177824 */ /* 0x000fe200078e00ff */
[----:B------:R-:W-:Y:S01]  /*8e80*/  F2FP.F16.F32.PACK_AB R142, RZ, R142 ;  /* 0x0000008eff8e723e */ /* 0x000fe200000000ff */
[----:B------:R-:W-:Y:S01]  /*8e90*/  @P5 STG.E.U16 desc[UR36][R12.64+0x90], R126 ;  /* 0x0000907e0c005986 */ /* 0x000fe2000c101524 */
[----:B------:R-:W-:Y:S01]  /*8ea0*/  ISETP.GT.AND P5, PT, R0, 0x50, P0 ;  /* 0x000000500000780c */ /* 0x000fe200007a4270 */
[----:B------:R-:W-:Y:S01]  /*8eb0*/  FMUL R148, R148, R155 ;  /* 0x0000009b94947220 */ /* 0x000fe20000400000 */
[----:B------:R-:W-:Y:S01]  /*8ec0*/  F2FP.F16.F32.PACK_AB R143, RZ, R143 ;  /* 0x0000008fff8f723e */ /* 0x000fe200000000ff */
[----:B------:R-:W-:Y:S01]  /*8ed0*/  @P4 STG.E.U16 desc[UR36][R12.64+0x92], R127 ;  /* 0x0000927f0c004986 */ /* 0x000fe2000c101524 */
[C---:B------:R-:W-:Y:S01]  /*8ee0*/  ISETP.GT.AND P4, PT, R0.reuse, 0x51, P0 ;  /* 0x000000510000780c */ /* 0x040fe20000784270 */
[-C--:B------:R-:W-:Y:S01]  /*8ef0*/  FMUL R149, R149, R155.reuse ;  /* 0x0000009b95957220 */ /* 0x080fe20000400000 */
[----:B------:R-:W-:Y:S01]  /*8f00*/  F2FP.F16.F32.PACK_AB R144, RZ, R144 ;  /* 0x00000090ff90723e */ /* 0x000fe200000000ff */
[----:B------:R-:W-:Y:S01]  /*8f10*/  @P1 STG.E.U16 desc[UR36][R4.64+0xa0], R128 ;  /* 0x0000a08004001986 */ /* 0x000fe2000c101524 */
[----:B------:R-:W-:Y:S01]  /*8f20*/  ISETP.GT.AND P1, PT, R0, 0x58, P3 ;  /* 0x000000580000780c */ /* 0x000fe20001f24270 */
[----:B------:R-:W-:Y:S01]  /*8f30*/  FMUL R150, R150, R155 ;  /* 0x0000009b96967220 */ /* 0x000fe20000400000 */
[----:B------:R-:W-:Y:S01]  /*8f40*/  F2FP.F16.F32.PACK_AB R145, RZ, R145 ;  /* 0x00000091ff91723e */ /* 0x000fe200000000ff */
[----:B------:R-:W-:Y:S01]  /*8f50*/  @P2 STG.E.U16 desc[UR36][R4.64+0xa2], R129 ;  /* 0x0000a28104002986 */ /* 0x000fe2000c101524 */
[----:B------:R-:W-:Y:S01]  /*8f60*/  ISETP.GT.AND P2, PT, R0, 0x59, P3 ;  /* 0x000000590000780c */ /* 0x000fe20001f44270 */
[-C--:B------:R-:W-:Y:S01]  /*8f70*/  FMUL R151, R151, R155.reuse ;  /* 0x0000009b97977220 */ /* 0x080fe20000400000 */
[----:B------:R-:W-:Y:S01]  /*8f80*/  SHF.L.U64.HI R21, R6, 0x8, R7 ;  /* 0x0000000806157819 */ /* 0x000fe20000010207 */
        /* <DEDUP_REMOVED lines=56> */
[----:B------:R-:W-:Y:S01]  /*9310*/  @P2 STG.E.U16 desc[UR36][R12.64+0xd0], R142 ;  /* 0x0000d08e0c002986 */ /* 0x000fe2000c101524 */
[----:B------:R-:W-:Y:S01]  /*9320*/  F2FP.F16.F32.PACK_AB R34, RZ, R34 ;  /* 0x00000022ff22723e */ /* 0x000fe200000000ff */
[----:B------:R-:W-:Y:S01]  /*9330*/  FMUL R40, R40, R155 ;  /* 0x0000009b28287220 */ /* 0x000fe20000400000 */
[----:B------:R-:W-:Y:S01]  /*9340*/  F2FP.F16.F32.PACK_AB R35, RZ, R35 ;  /* 0x00000023ff23723e */ /* 0x000fe200000000ff */
        /* <DEDUP_REMOVED lines=11> */
[----:B------:R-:W-:Y:S01]  /*9400*/  IADD3 R14, P1, P2, R11, R4, R23 ;  /* 0x000000040b0e7210 */ /* 0x000fe20007a3e017 */
[----:B------:R-:W-:Y:S01]  /*9410*/  FMUL R44, R44, R155 ;  /* 0x0000009b2c2c7220 */ /* 0x000fe20000400000 */
[----:B------:R-:W-:Y:S01]  /*9420*/  F2FP.F16.F32.PACK_AB R39, RZ, R39 ;  /* 0x00000027ff27723e */ /* 0x000fe200000000ff */
[----:B------:R-:W-:Y:S01]  /*9430*/  FMUL R45, R45, R155 ;  /* 0x0000009b2d2d7220 */ /* 0x000fe20000400000 */
[----:B------:R-:W-:Y:S01]  /*9440*/  IADD3.X R15, R9, R5, R21, P1, P2 ;  /* 0x00000005090f7210 */ /* 0x000fe20000fe4415 */
[-C--:B------:R-:W-:Y:S01]  /*9450*/  FMUL R46, R46, R155.reuse ;  /* 0x0000009b2e2e7220 */ /* 0x080fe20000400000 */
[----:B------:R-:W-:Y:S01]  /*9460*/  ISETP.GT.AND P1, PT, R3, 0x80, PT ;  /* 0x000000800300780c */ /* 0x000fe20003f24270 */
[----:B------:R-:W-:Y:S01]  /*9470*/  FMUL R47, R47, R155 ;  /* 0x0000009b2f2f7220 */ /* 0x000fe20000400000 */
[----:B------:R-:W-:Y:S01]  /*9480*/  ISETP.GT.AND P2, PT, R3, 0x88, PT ;  /* 0x000000880300780c */ /* 0x000fe20003f44270 */
[----:B------:R-:W-:Y:S01]  /*9490*/  @P5 IMAD.MOV.U32 R6, RZ, RZ, R12 ;  /* 0x000000ffff065224 */ /* 0x000fe200078e000c */
[----:B------:R-:W-:Y:S01]  /*94a0*/  F2FP.F16.F32.PACK_AB R40, RZ, R40 ;  /* 0x00000028ff28723e */ /* 0x000fe200000000ff */
[----:B------:R-:W-:Y:S01]  /*94b0*/  @P5 IMAD.MOV.U32 R7, RZ, RZ, R13 ;  /* 0x000000ffff075224 */ /* 0x000fe200078e000d */
[----:B------:R-:W-:Y:S01]  /*94c0*/  F2FP.F16.F32.PACK_AB R41, RZ, R41 ;  /* 0x00000029ff29723e */ /* 0x000fe200000000ff */
[-C--:B------:R-:W-:Y:S01]  /*94d0*/  FMUL R48, R48, R155.reuse ;  /* 0x0000009b30307220 */ /* 0x080fe20000400000 */
[----:B------:R-:W-:Y:S01]  /*94e0*/  F2FP.F16.F32.PACK_AB R42, RZ, R42 ;  /* 0x0000002aff2a723e */ /* 0x000fe200000000ff */
[-C--:B------:R-:W-:Y:S01]  /*94f0*/  FMUL R49, R49, R155.reuse ;  /* 0x0000009b31317220 */ /* 0x080fe20000400000 */
[----:B------:R0:W-:Y:S01]  /*9500*/  @P5 STG.E.U16 desc[UR36][R6.64+0xe0], R146 ;  /* 0x0000e09206005986 */ /* 0x0001e2000c101524 */
[----:B------:R-:W-:Y:S01]  /*9510*/  ISETP.GT.AND P5, PT, R0, 0x78, P3 ;  /* 0x000000780000780c */ /* 0x000fe20001fa4270 */
[-C--:B------:R-:W-:Y:S01]  /*9520*/  FMUL R50, R50, R155.reuse ;  /* 0x0000009b32327220 */ /* 0x080fe20000400000 */
[C---:B------:R-:W-:Y:S01]  /*9530*/  ISETP.GT.AND P3, PT, R0.reuse, 0x79, P3 ;  /* 0x000000790000780c */ /* 0x040fe20001f64270 */
[----:B------:R-:W-:Y:S01]  /*9540*/  @P4 STG.E.U16 desc[UR36][R12.64+0xe2], R147 ;  /* 0x0000e2930c004986 */ /* 0x000fe2000c101524 */
[C---:B------:R-:W-:Y:S01]  /*9550*/  ISETP.GT.AND P4, PT, R0.reuse, 0x78, P0 ;  /* 0x000000780000780c */ /* 0x040fe20000784270 */
[-C--:B------:R-:W-:Y:S01]  /*9560*/  FMUL R51, R51, R155.reuse ;  /* 0x0000009b33337220 */ /* 0x080fe20000400000 */
[----:B------:R-:W-:Y:S01]  /*9570*/  ISETP.GT.AND P0, PT, R0, 0x79, P0 ;  /* 0x000000790000780c */ /* 0x000fe20000704270 */
[----:B------:R-:W-:Y:S01]  /*9580*/  FMUL R52, R52, R155 ;  /* 0x0000009b34347220 */ /* 0x000fe20000400000 */
[----:B------:R-:W-:Y:S01]  /*9590*/  F2FP.F16.F32.PACK_AB R43, RZ, R43 ;  /* 0x0000002bff2b723e */ /* 0x000fe200000000ff */
[-C--:B------:R-:W-:Y:S01]  /*95a0*/  FMUL R53, R53, R155.reuse ;  /* 0x0000009b35357220 */ /* 0x080fe20000400000 */
[----:B------:R-:W-:Y:S01]  /*95b0*/  F2FP.F16.F32.PACK_AB R44, RZ, R44 ;  /* 0x0000002cff2c723e */ /* 0x000fe200000000ff */
[----:B------:R-:W-:Y:S01]  /*95c0*/  FMUL R54, R54, R155 ;  /* 0x0000009b36367220 */ /* 0x000fe20000400000 */
[----:B------:R-:W-:Y:S01]  /*95d0*/  F2FP.F16.F32.PACK_AB R45, RZ, R45 ;  /* 0x0000002dff2d723e */ /* 0x000fe200000000ff */
[----:B------:R-:W-:Y:S01]  /*95e0*/  @P5 STG.E.U16 desc[UR36][R4.64+0xf0], R148 ;  /* 0x0000f09404005986 */ /* 0x000fe2000c101524 */
[----:B0-----:R-:W-:Y:S01]  /*95f0*/  IADD3 R6, P5, R23, R4, RZ ;  /* 0x0000000417067210 */ /* 0x001fe20007fbe0ff */
[-C--:B------:R-:W-:Y:S01]  /*9600*/  FMUL R55, R55, R155.reuse ;  /* 0x0000009b37377220 */ /* 0x080fe20000400000 */
[----:B------:R-:W-:Y:S01]  /*9610*/  F2FP.F16.F32.PACK_AB R46, RZ, R46 ;  /* 0x0000002eff2e723e */ /* 0x000fe200000000ff */
[----:B------:R0:W-:Y:S01]  /*9620*/  @P3 STG.E.U16 desc[UR36][R4.64+0xf2], R149 ;  /* 0x0000f29504003986 */ /* 0x0001e2000c101524 */
[C---:B------:R-:W-:Y:S01]  /*9630*/  ISETP.GT.AND P3, PT, R0.reuse, RZ, P1 ;  /* 0x000000ff0000720c */ /* 0x040fe20000f64270 */
[----:B------:R-:W-:Y:S01]  /*9640*/  IMAD.X R7, R21, 0x1, R5, P5 ;  /* 0x0000000115077824 */ /* 0x000fe200028e0605 */
[C---:B------:R-:W-:Y:S01]  /*9650*/  ISETP.GT.AND P5, PT, R0.reuse, RZ, P2 ;  /* 0x000000ff0000720c */ /* 0x040fe200017a4270 */
        /* <DEDUP_REMOVED lines=14> */
[----:B------:R-:W-:Y:S01]  /*9740*/  @P4 STG.E.U16 desc[UR36][R6.64+0x2], R25 ;  /* 0x0000021906004986 */ /* 0x000fe2000c101524 */
[----:B------:R-:W-:Y:S01]  /*9750*/  IADD3 R10, P4, R11, R6, RZ ;  /* 0x000000060b0a7210 */ /* 0x000fe20007f9e0ff */
[----:B------:R-:W-:Y:S01]  /*9760*/  FMUL R60, R60, R155 ;  /* 0x0000009b3c3c7220 */ /* 0x000fe20000400000 */
[----:B------:R-:W-:Y:S01]  /*9770*/  IADD3.X R5, R9, R7, RZ, P3, !PT ;  /* 0x0000000709057210 */ /* 0x000fe20001ffe4ff */
[-C--:B------:R-:W-:Y:S01]  /*9780*/  FMUL R61, R61, R155.reuse ;  /* 0x0000009b3d3d7220 */ /* 0x080fe20000400000 */
[C---:B------:R-:W-:Y:S01]  /*9790*/  ISETP.GT.AND P3, PT, R0.reuse, 0x9, P2 ;  /* 0x000000090000780c */ /* 0x040fe20001764270 */
[----:B------:R-:W-:Y:S01]  /*97a0*/  IMAD.X R11, R9, 0x1, R7, P4 ;  /* 0x00000001090b7824 */ /* 0x000fe200020e0607 */
[----:B------:R-:W-:Y:S01]  /*97b0*/  ISETP.GT.AND P4, PT, R0, 0x8, P1 ;  /* 0x000000080000780c */ /* 0x000fe20000f84270 */
[----:B------:R-:W-:Y:S01]  /*97c0*/  FMUL R62, R62, R155 ;  /* 0x0000009b3e3e7220 */ /* 0x000fe20000400000 */
[----:B------:R-:W-:Y:S01]  /*97d0*/  F2FP.F16.F32.PACK_AB R51, RZ, R51 ;  /* 0x00000033ff33723e */ /* 0x000fe200000000ff */
[-C--:B------:R-:W-:Y:S01]  /*97e0*/  FMUL R63, R63, R155.reuse ;  /* 0x0000009b3f3f7220 */ /* 0x080fe20000400000 */
        /* <DEDUP_REMOVED lines=13> */
[-C--:B------:R-:W-:Y:S01]  /*98c0*/  FMUL R68, R68, R155.reuse ;  /* 0x0000009b44447220 */ /* 0x080fe20000400000 */
[----:B------:R-:W-:Y:S01]  /*98d0*/  @P5 STG.E.U16 desc[UR36][R6.64+0x12], R29 ;  /* 0x0000121d06005986 */ /* 0x000fe2000c101524 */
[C---:B------:R-:W-:Y:S01]  /*98e0*/  ISETP.GT.AND P5, PT, R0.reuse, 0x11, P1 ;  /* 0x000000110000780c */ /* 0x040fe20000fa4270 */
[----:B------:R-:W-:Y:S01]  /*98f0*/  FMUL R69, R69, R155 ;  /* 0x0000009b45457220 */ /* 0x000fe20000400000 */
[----:B------:R-:W-:Y:S01]  /*9900*/  F2FP.F16.F32.PACK_AB R55, RZ, R55 ;  /* 0x00000037ff37723e */ /* 0x000fe200000000ff */
[----:B------:R0:W-:Y:S01]  /*9910*/  @P0 STG.E.U16 desc[UR36][R4.64+0x10], R30 ;  /* 0x0000101e04000986 */ /* 0x0001e2000c101524 */
        /* <DEDUP_REMOVED lines=13> */
[--C-:B0-----:R-:W-:Y:S01]  /*99f0*/  @P0 IMAD.MOV.U32 R4, RZ, RZ, R14.reuse ;  /* 0x000000ffff040224 */ /* 0x101fe200078e000e */
[----:B------:R-:W-:Y:S01]  /*9a00*/  F2FP.F16.F32.PACK_AB R59, RZ, R59 ;  /* 0x0000003bff3b723e */ /* 0x000fe200000000ff */
[--C-:B------:R-:W-:Y:S01]  /*9a10*/  @P0 IMAD.MOV.U32 R5, RZ, RZ, R15.reuse ;  /* 0x000000ffff050224 */ /* 0x100fe200078e000f */
[----:B------:R-:W-:Y:S01]  /*9a20*/  F2FP.F16.F32.PACK_AB R60, RZ, R60 ;  /* 0x0000003cff3c723e */ /* 0x000fe200000000ff */
[----:B------:R-:W-:Y:S01]  /*9a30*/  FMUL R73, R73, R155 ;  /* 0x0000009b49497220 */ /* 0x000fe20000400000 */
[----:B------:R-:W-:Y:S01]  /*9a40*/  F2FP.F16.F32.PACK_AB R61, RZ, R61 ;  /* 0x0000003dff3d723e */ /* 0x000fe200000000ff */
[-C--:B------:R-:W-:Y:S01]  /*9a50*/  FMUL R74, R74, R155.reuse ;  /* 0x0000009b4a4a7220 */ /* 0x080fe20000400000 */
[----:B------:R0:W-:Y:S01]  /*9a60*/  @P0 STG.E.U16 desc[UR36][R4.64+0x20], R34 ;  /* 0x0000202204000986 */ /* 0x0001e2000c101524 */
        /* <DEDUP_REMOVED lines=9> */
[----:B------:R-:W-:Y:S01]  /*9b00*/  FMUL R79, R79, R155 ;  /* 0x0000009b4f4f7220 */ /* 0x000fe20000400000 */
[----:B------:R-:W-:Y:S01]  /*9b10*/  F2FP.F16.F32.PACK_AB R66, RZ, R66 ;  /* 0x00000042ff42723e */ /* 0x000fe200000000ff */
        /* <DEDUP_REMOVED lines=19> */
[----:B0-----:R-:W-:Y:S01]  /*9c50*/  @P0 IMAD.MOV.U32 R4, RZ, RZ, R14 ;  /* 0x000000ffff040224 */ /* 0x001fe200078e000e */
[----:B------:R-:W-:Y:S01]  /*9c60*/  F2FP.F16.F32.PACK_AB R73, RZ, R73 ;  /* 0x00000049ff49723e */ /* 0x000fe200000000ff */
[----:B------:R-:W-:Y:S01]  /*9c70*/  @P0 IMAD.MOV.U32 R5, RZ, RZ, R15 ;  /* 0x000000ffff050224 */ /* 0x000fe200078e000f */
[----:B------:R-:W-:Y:S01]  /*9c80*/  F2FP.F16.F32.PACK_AB R74, RZ, R74 ;  /* 0x0000004aff4a723e */ /* 0x000fe200000000ff */
[----:B------:R-:W-:Y:S01]  /*9c90*/  FMUL R85, R85, R155 ;  /* 0x0000009b55557220 */ /* 0x000fe20000400000 */
[----:B------:R-:W-:Y:S01]  /*9ca0*/  F2FP.F16.F32.PACK_AB R75, RZ, R75 ;  /* 0x0000004bff4b723e */ /* 0x000fe200000000ff */
[-C--:B------:R-:W-:Y:S01]  /*9cb0*/  FMUL R86, R86, R155.reuse ;  /* 0x0000009b56567220 */ /* 0x080fe20000400000 */
[----:B------:R0:W-:Y:S01]  /*9cc0*/  @P0 STG.E.U16 desc[UR36][R4.64+0x30], R38 ;  /* 0x0000302604000986 */ /* 0x0001e2000c101524 */
[----:B------:R-:W-:Y:S01]  /*9cd0*/  ISETP.GT.AND P0, PT, R0, 0x20, P2 ;  /* 0x000000200000780c */ /* 0x000fe20001704270 */
[----:B------:R-:W-:Y:S01]  /*9ce0*/  FMUL R87, R87, R155 ;  /* 0x0000009b57577220 */ /* 0x000fe20000400000 */
[----:B------:R-:W-:-:S02]  /*9cf0*/  F2FP.F16.F32.PACK_AB R76, RZ, R76 ;  /* 0x0000004cff4c723e */ /* 0x000fc400000000ff */
[----:B------:R-:W-:Y:S02]  /*9d00*/  F2FP.F16.F32.PACK_AB R77, RZ, R77 ;  /* 0x0000004dff4d723e */ /* 0x000fe400000000ff */
[----:B------:R-:W-:Y:S02]  /*9d10*/  F2FP.F16.F32.PACK_AB R78, RZ, R78 ;  /* 0x0000004eff4e723e */ /* 0x000fe400000000ff */
[----:B------:R-:W-:Y:S02]  /*9d20*/  F2FP.F16.F32.PACK_AB R79, RZ, R79 ;  /* 0x0000004fff4f723e */ /* 0x000fe400000000ff */
[----:B------:R-:W-:Y:S01]  /*9d30*/  F2FP.F16.F32.PACK_AB R80, RZ, R80 ;  /* 0x00000050ff50723e */ /* 0x000fe200000000ff */
[----:B0-----:R-:W-:Y:S01]  /*9d40*/  @P3 IMAD.MOV.U32 R4, RZ, RZ, R14 ;  /* 0x000000ffff043224 */ /* 0x001fe200078e000e */
[----:B------:R-:W-:Y:S01]  /*9d50*/  F2FP.F16.F32.PACK_AB R81, RZ, R81 ;  /* 0x00000051ff51723e */ /* 0x000fe200000000ff */
[----:B------:R-:W-:Y:S01]  /*9d60*/  @P3 IMAD.MOV.U32 R5, RZ, RZ, R15 ;  /* 0x000000ffff053224 */ /* 0x000fe200078e000f */
[----:B------:R-:W-:-:S02]  /*9d70*/  F2FP.F16.F32.PACK_AB R82, RZ, R82 ;  /* 0x00000052ff52723e */ /* 0x000fc400000000ff */
[----:B------:R-:W-:Y:S02]  /*9d80*/  F2FP.F16.F32.PACK_AB R83, RZ, R83 ;  /* 0x00000053ff53723e */ /* 0x000fe400000000ff */
[----:B------:R0:W-:Y:S01]  /*9d90*/  @P3 STG.E.U16 desc[UR36][R4.64+0x32], R39 ;  /* 0x0000322704003986 */ /* 0x0001e2000c101524 */
[C---:B------:R-:W-:Y:S02]  /*9da0*/  ISETP.GT.AND P3, PT, R0.reuse, 0x21, P2 ;  /* 0x000000210000780c */ /* 0x040fe40001764270 */
[----:B------:R-:W-:Y:S01]  /*9db0*/  F2FP.F16.F32.PACK_AB R84, RZ, R84 ;  /* 0x00000054ff54723e */ /* 0x000fe200000000ff */
[----:B------:R-:W-:Y:S01]  /*9dc0*/  @P4 STG.E.U16 desc[UR36][R6.64+0x40], R40 ;  /* 0x0000402806004986 */ /* 0x000fe2000c101524 */
[C---:B------:R-:W-:Y:S02]  /*9dd0*/  ISETP.GT.AND P4, PT, R0.reuse, 0x28, P1 ;  /* 0x000000280000780c */ /* 0x040fe40000f84270 */
[----:B------:R-:W-:Y:S01]  /*9de0*/  F2FP.F16.F32.PACK_AB R85, RZ, R85 ;  /* 0x00000055ff55723e */ /* 0x000fe200000000ff */
[----:B------:R-:W-:Y:S01]  /*9df0*/  @P5 STG.E.U16 desc[UR36][R6.64+0x42], R41 ;  /* 0x0000422906005986 */ /* 0x000fe2000c101524 */
[----:B------:R-:W-:-:S02]  /*9e00*/  ISETP.GT.AND P5, PT, R0, 0x29, P1 ;  /* 0x000000290000780c */ /* 0x000fc40000fa4270 */
[----:B------:R-:W-:Y:S01]  /*9e10*/  F2FP.F16.F32.PACK_AB R86, RZ, R86 ;  /* 0x00000056ff56723e */ /* 0x000fe200000000ff */
[----:B0-----:R-:W-:Y:S01]  /*9e20*/  @P0 IMAD.MOV.U32 R4, RZ, RZ, R14 ;  /* 0x000000ffff040224 */ /* 0x001fe200078e000e */
[----:B------:R-:W-:Y:S01]  /*9e30*/  F2FP.F16.F32.PACK_AB R87, RZ, R87 ;  /* 0x00000057ff57723e */ /* 0x000fe200000000ff */
[----:B------:R-:W-:-:S05]  /*9e40*/  @P0 IMAD.MOV.U32 R5, RZ, RZ, R15 ;  /* 0x000000ffff050224 */ /* 0x000fca00078e000f */
[----:B------:R0:W-:Y:S01]  /*9e50*/  @P0 STG.E.U16 desc[UR36][R4.64+0x40], R42 ;  /* 0x0000402a04000986 */ /* 0x0001e2000c101524 */
[----:B------:R-:W-:Y:S02]  /*9e60*/  ISETP.GT.AND P0, PT, R0, 0x28, P2 ;  /* 0x000000280000780c */ /* 0x000fe40001704270 */
[----:B0-----:R-:W-:Y:S01]  /*9e70*/  @P3 MOV R4, R14 ;  /* 0x0000000e00043202 */ /* 0x001fe20000000f00 */
[----:B------:R-:W-:-:S05]  /*9e80*/  @P3 IMAD.MOV.U32 R5, RZ, RZ, R15 ;  /* 0x000000ffff053224 */ /* 0x000fca00078e000f */
[----:B------:R0:W-:Y:S01]  /*9e90*/  @P3 STG.E.U16 desc[UR36][R4.64+0x42], R43 ;  /* 0x0000422b04003986 */ /* 0x0001e2000c101524 */
[----:B------:R-:W-:-:S03]  /*9ea0*/  ISETP.GT.AND P3, PT, R0, 0x29, P2 ;  /* 0x000000290000780c */ /* 0x000fc60001764270 */
[----:B------:R-:W-:Y:S01]  /*9eb0*/  @P4 STG.E.U16 desc[UR36][R6.64+0x50], R44 ;  /* 0x0000502c06004986 */ /* 0x000fe2000c101524 */
[----:B------:R-:W-:-:S03]  /*9ec0*/  ISETP.GT.AND P4, PT, R0, 0x30, P1 ;  /* 0x000000300000780c */ /* 0x000fc60000f84270 */
[----:B------:R-:W-:Y:S01]  /*9ed0*/  @P5 STG.E.U16 desc[UR36][R6.64+0x52], R45 ;  /* 0x0000522d06005986 */ /* 0x000fe2000c101524 */
[----:B------:R-:W-:Y:S01]  /*9ee0*/  ISETP.GT.AND P5, PT, R0, 0x31, P1 ;  /* 0x000000310000780c */ /* 0x000fe20000fa4270 */
[----:B0-----:R-:W-:Y:S02]  /*9ef0*/  @P0 IMAD.MOV.U32 R4, RZ, RZ, R14 ;  /* 0x000000ffff040224 */ /* 0x001fe400078e000e */
[----:B------:R-:W-:-:S05]  /*9f00*/  @P0 IMAD.MOV.U32 R5, RZ, RZ, R15 ;  /* 0x000000ffff050224 */ /* 0x000fca00078e000f */
[----:B------:R0:W-:Y:S01]  /*9f10*/  @P0 STG.E.U16 desc[UR36][R4.64+0x50], R46 ;  /* 0x0000502e04000986 */ /* 0x0001e2000c101524 */
[----:B------:R-:W-:Y:S01]  /*9f20*/  ISETP.GT.AND P0, PT, R0, 0x30, P2 ;  /* 0x000000300000780c */ /* 0x000fe20001704270 */
[----:B0-----:R-:W-:Y:S02]  /*9f30*/  @P3 IMAD.MOV.U32 R4, RZ, RZ, R14 ;  /* 0x000000ffff043224 */ /* 0x001fe400078e000e */
        /* <DEDUP_REMOVED lines=19> */
[----:B0-----:R-:W-:Y:S01]  /*a070*/  @P0 IMAD.MOV.U32 R4, RZ, RZ, R14 ;  /* 0x000000ffff040224 */ /* 0x001fe200078e000e */
[----:B------:R-:W-:-:S05]  /*a080*/  @P0 MOV R5, R15 ;  /* 0x0000000f00050202 */ /* 0x000fca0000000f00 */
        /* <DEDUP_REMOVED lines=33> */
[----:B------:R-:W-:Y:S02]  /*a2a0*/  ISETP.GT.AND P5, PT, R0, 0x59, P1 ;  /* 0x000000590000780c */ /* 0x000fe40000fa4270 */
[----:B0-----:R-:W-:Y:S01]  /*a2b0*/  @P0 MOV R4, R14 ;  /* 0x0000000e00040202 */ /* 0x001fe20000000f00 */
        /* <DEDUP_REMOVED lines=42> */
[C---:B------:R-:W-:Y:S02]  /*a560*/  ISETP.GT.AND P3, PT, R0.reuse, 0x78, P1 ;  /* 0x000000780000780c */ /* 0x040fe40000f64270 */
[C---:B------:R-:W-:Y:S01]  /*a570*/  ISETP.GT.AND P1, PT, R0.reuse, 0x79, P1 ;  /* 0x000000790000780c */ /* 0x040fe20000f24270 */
[----:B------:R-:W-:Y:S01]  /*a580*/  @P4 STG.E.U16 desc[UR36][R6.64+0xe0], R80 ;  /* 0x0000e05006004986 */ /* 0x000fe2000c101524 */
[----:B------:R-:W-:-:S03]  /*a590*/  ISETP.GT.AND P4, PT, R0, 0x71, P2 ;  /* 0x000000710000780c */ /* 0x000fc60001784270 */
[----:B------:R-:W-:Y:S01]  /*a5a0*/  @P5 STG.E.U16 desc[UR36][R6.64+0xe2], R81 ;  /* 0x0000e25106005986 */ /* 0x000fe2000c101524 */
[C---:B------:R-:W-:Y:S02]  /*a5b0*/  ISETP.GT.AND P5, PT, R0.reuse, 0x78, P2 ;  /* 0x000000780000780c */ /* 0x040fe400017a4270 */
[----:B------:R-:W-:Y:S01]  /*a5c0*/  ISETP.GT.AND P2, PT, R0, 0x79, P2 ;  /* 0x000000790000780c */ /* 0x000fe20001744270 */
[----:B0-----:R-:W-:Y:S02]  /*a5d0*/  @P0 IMAD.MOV.U32 R4, RZ, RZ, R14 ;  /* 0x000000ffff040224 */ /* 0x001fe400078e000e */
[----:B------:R-:W-:-:S05]  /*a5e0*/  @P0 IMAD.MOV.U32 R5, RZ, RZ, R15 ;  /* 0x000000ffff050224 */ /* 0x000fca00078e000f */
[----:B------:R0:W-:Y:S02]  /*a5f0*/  @P0 STG.E.U16 desc[UR36][R4.64+0xe0], R82 ;  /* 0x0000e05204000986 */ /* 0x0001e4000c101524 */
[----:B0-----:R-:W-:Y:S02]  /*a600*/  @P4 IMAD.MOV.U32 R4, RZ, RZ, R14 ;  /* 0x000000ffff044224 */ /* 0x001fe400078e000e */
[----:B------:R-:W-:-:S05]  /*a610*/  @P4 IMAD.MOV.U32 R5, RZ, RZ, R15 ;  /* 0x000000ffff054224 */ /* 0x000fca00078e000f */
[----:B------:R0:W-:Y:S04]  /*a620*/  @P4 STG.E.U16 desc[UR36][R4.64+0xe2], R83 ;  /* 0x0000e25304004986 */ /* 0x0001e8000c101524 */
[----:B------:R1:W-:Y:S04]  /*a630*/  @P3 STG.E.U16 desc[UR36][R6.64+0xf0], R84 ;  /* 0x0000f05406003986 */ /* 0x0003e8000c101524 */
[----:B------:R1:W-:Y:S01]  /*a640*/  @P1 STG.E.U16 desc[UR36][R6.64+0xf2], R85 ;  /* 0x0000f25506001986 */ /* 0x0003e2000c101524 */
[----:B0-----:R-:W-:Y:S01]  /*a650*/  @P5 MOV R4, R14 ;  /* 0x0000000e00045202 */ /* 0x001fe20000000f00 */
[----:B------:R-:W-:-:S05]  /*a660*/  @P5 IMAD.MOV.U32 R5, RZ, RZ, R15 ;  /* 0x000000ffff055224 */ /* 0x000fca00078e000f */
[----:B------:R1:W-:Y:S04]  /*a670*/  @P5 STG.E.U16 desc[UR36][R4.64+0xf0], R86 ;  /* 0x0000f05604005986 */ /* 0x0003e8000c101524 */
[----:B------:R1:W-:Y:S02]  /*a680*/  @P2 STG.E.U16 desc[UR36][R14.64+0xf2], R87 ;  /* 0x0000f2570e002986 */ /* 0x0003e4000c101524 */
.L_x_287:
[----:B------:R-:W-:Y:S05]  /*a690*/  BSYNC B0 ;  /* 0x0000000000007941 */ /* 0x000fea0003800000 */
.L_x_35:
[----:B------:R-:W-:Y:S01]  /*a6a0*/  ULDC UR4, c[0x0][0xc] ;  /* 0x0000030000047ab9 */ /* 0x000fe20000000800 */
[----:B------:R-:W-:Y:S01]  /*a6b0*/  ULDC UR5, c[0x0][0x10] ;  /* 0x0000040000057ab9 */ /* 0x000fe20000000800 */
[----:B0-----:R-:W0:Y:S01]  /*a6c0*/  LDC R3, c[0x0][0x14] ;  /* 0x00000500ff037b82 */ /* 0x001e220000000800 */
[----:B------:R-:W-:Y:S01]  /*a6d0*/  UIMAD.WIDE.U32 UR4, UR4, UR5, URZ ;  /* 0x00000005040472a5 */ /* 0x000fe2000f8e003f */
[----:B------:R-:W-:Y:S01]  /*a6e0*/  PRMT R0, RZ, 0x7610, R0 ;  /* 0x00007610ff007816 */ /* 0x000fe20000000000 */
[----:B-----5:R-:W-:Y:S02]  /*a6f0*/  IMAD.MOV.U32 R154, RZ, RZ, -0x1 ;  /* 0xffffffffff9a7424 */ /* 0x020fe400078e00ff */
[----:B------:R-:W-:Y:S02]  /*a700*/  IMAD.MOV.U32 R23, RZ, RZ, -0x1 ;  /* 0xffffffffff177424 */ /* 0x000fe400078e00ff */
[----:B0-----:R-:W-:-:S04]  /*a710*/  IMAD.WIDE.U32 R16, R3, UR4, R16 ;  /* 0x0000000403107c25 */ /* 0x001fc8000f8e0010 */
[----:B------:R-:W-:Y:S01]  /*a720*/  IMAD R3, R3, UR5, RZ ;  /* 0x0000000503037c24 */ /* 0x000fe2000f8e02ff */
[----:B------:R-:W-:Y:S02]  /*a730*/  ULDC.64 UR4, c[0x0][0x650] ;  /* 0x0001940000047ab9 */ /* 0x000fe40000000a00 */
[----:B------:R-:W-:Y:S01]  /*a740*/  ISETP.GE.U32.AND P0, PT, R16, UR4, PT ;  /* 0x0000000410007c0c */ /* 0x000fe2000bf06070 */
[----:B------:R-:W-:-:S05]  /*a750*/  IMAD.IADD R17, R17, 0x1, R3 ;  /* 0x0000000111117824 */ /* 0x000fca00078e0203 */
[----:B------:R-:W-:-:S13]  /*a760*/  ISETP.GE.U32.AND.EX P0, PT, R17, UR5, PT, P0 ;  /* 0x0000000511007c0c */ /* 0x000fda000bf06100 */
[----:B------:R-:W-:Y:S05]  /*a770*/  @P0 BRA `(.L_x_288) ;  /* 0x0000000400640947 */ /* 0x000fea0003800000 */
[----:B------:R-:W0:Y:S01]  /*a780*/  S2R R12, SR_CTAID.X ;  /* 0x00000000000c7919 */ /* 0x000e220000002500 */
[----:B--2---:R-:W2:Y:S01]  /*a790*/  LDC.64 R10, c[0x0][0x628] ;  /* 0x00018a00ff0a7b82 */ /* 0x004ea20000000a00 */
[----:B------:R-:W-:Y:S01]  /*a7a0*/  ULDC UR4, c[0x0][0x150] ;  /* 0x0000540000047ab9 */ /* 0x000fe20000000800 */
[----:B------:R-:W-:Y:S01]  /*a7b0*/  IMAD.MOV.U32 R8, RZ, RZ, R16 ;  /* 0x000000ffff087224 */ /* 0x000fe200078e0010 */
[----:B------:R-:W0:Y:S01]  /*a7c0*/  S2R R24, SR_CTAID.Y ;  /* 0x0000000000187919 */ /* 0x000e220000002600 */
[----:B------:R-:W-:-:S04]  /*a7d0*/  IMAD.MOV.U32 R9, RZ, RZ, R17 ;  /* 0x000000ffff097224 */ /* 0x000fc800078e0011 */
[----:B------:R-:W3:Y:S08]  /*a7e0*/  LDC R21, c[0x0][0x144] ;  /* 0x00005100ff157b82 */ /* 0x000ef00000000800 */
[----:B------:R-:W3:Y:S08]  /*a7f0*/  LDC R0, c[0x0][0x630] ;  /* 0x00018c00ff007b82 */ /* 0x000ef00000000800 */
[----:B-1----:R-:W1:Y:S01]  /*a800*/  LDC.64 R14, c[0x0][0x620] ;  /* 0x00018800ff0e7b82 */ /* 0x002e620000000a00 */
[----:B--2---:R-:W-:-:S04]  /*a810*/  ISETP.NE.U32.AND P0, PT, R10, RZ, PT ;  /* 0x000000ff0a00720c */ /* 0x004fc80003f05070 */
[----:B------:R-:W-:Y:S02]  /*a820*/  ISETP.NE.AND.EX P0, PT, R11, RZ, PT, P0 ;  /* 0x000000ff0b00720c */ /* 0x000fe40003f05300 */
[----:B0-----:R-:W-:-:S05]  /*a830*/  I2FP.F32.U32 R3, R12 ;  /* 0x0000000c00037245 */ /* 0x001fca0000201000 */
[----:B------:R-:W-:-:S04]  /*a840*/  FMUL R3, R3, UR4 ;  /* 0x0000000403037c20 */ /* 0x000fc80008400000 */
[----:B------:R0:W2:Y:S02]  /*a850*/  F2I.U32.TRUNC.NTZ R20, R3 ;  /* 0x0000000300147305 */ /* 0x0000a4000020f000 */
[----:B---3--:R-:W-:Y:S05]  /*a860*/  @!P0 BRA `(.L_x_289) ;  /* 0x0000000000288947 */ /* 0x008fea0003800000 */
[----:B0-----:R-:W0:Y:S02]  /*a870*/  LDC R3, c[0x0][0x634] ;  /* 0x00018d00ff037b82 */ /* 0x001e240000000800 */
        /* <DEDUP_REMOVED lines=9> */
.L_x_289:
[----:B------:R-:W3:Y:S01]  /*a910*/  LDC.64 R30, c[0x0][0x640] ;  /* 0x00019000ff1e7b82 */ /* 0x000ee20000000a00 */
[-CC-:B------:R-:W-:Y:S01]  /*a920*/  SHF.R.U64 R23, R8, R0.reuse, R9.reuse ;  /* 0x0000000008177219 */ /* 0x180fe20000001209 */
[----:B--2---:R-:W-:Y:S01]  /*a930*/  IMAD.MOV R20, RZ, RZ, -R20 ;  /* 0x000000ffff147224 */ /* 0x004fe200078e0a14 */
[----:B------:R-:W-:Y:S01]  /*a940*/  SHF.R.U32.HI R0, RZ, R0, R9 ;  /* 0x00000000ff007219 */ /* 0x000fe20000011609 */
[----:B------:R-:W-:Y:S01]  /*a950*/  ULDC UR4, c[0x0][0x154] ;  /* 0x0000550000047ab9 */ /* 0x000fe20000000800 */
[----:B0-----:R-:W-:Y:S01]  /*a960*/  IADD3 R3, P0, RZ, -R23, RZ ;  /* 0x80000017ff037210 */ /* 0x001fe20007f1e0ff */
[----:B------:R-:W-:Y:S02]  /*a970*/  IMAD R26, R21, R20, R12 ;  /* 0x00000014151a7224 */ /* 0x000fe400078e020c */
[----:B------:R-:W0:Y:S01]  /*a980*/  LDC R6, c[0x0][0x618] ;  /* 0x00018600ff067b82 */ /* 0x000e220000000800 */
[----:B------:R-:W-:Y:S01]  /*a990*/  IADD3.X R5, RZ, ~R0, RZ, P0, !PT ;  /* 0x80000000ff057210 */ /* 0x000fe200007fe4ff */
[----:B------:R-:W-:-:S04]  /*a9a0*/  IMAD.MOV.U32 R7, RZ, RZ, 0x1 ;  /* 0x00000001ff077424 */ /* 0x000fc800078e00ff */
[-C--:B-1----:R-:W-:Y:S02]  /*a9b0*/  IMAD R0, R5, R14.reuse, RZ ;  /* 0x0000000e05007224 */ /* 0x082fe400078e02ff */
[----:B------:R-:W1:Y:S01]  /*a9c0*/  LDC R8, c[0x0][0x608] ;  /* 0x00018200ff087b82 */ /* 0x000e620000000800 */
[----:B------:R-:W-:-:S04]  /*a9d0*/  IMAD.WIDE.U32 R4, R3, R14, R16 ;  /* 0x0000000e03047225 */ /* 0x000fc800078e0010 */
[----:B------:R-:W-:Y:S01]  /*a9e0*/  IMAD R3, R3, R15, R0 ;  /* 0x0000000f03037224 */ /* 0x000fe200078e0200 */
[----:B------:R-:W-:Y:S02]  /*a9f0*/  I2FP.F32.U32 R0, R24 ;  /* 0x0000001800007245 */ /* 0x000fe40000201000 */
[----:B------:R-:W2:Y:S01]  /*aa00*/  LDC R28, c[0x0][0x658] ;  /* 0x00019600ff1c7b82 */ /* 0x000ea20000000800 */
[----:B------:R-:W-:Y:S01]  /*aa10*/  IMAD.IADD R3, R5, 0x1, R3 ;  /* 0x0000000105037824 */ /* 0x000fe200078e0203 */
[----:B---3--:R-:W-:Y:S01]  /*aa20*/  ISETP.NE.U32.AND P0, PT, R30, RZ, PT ;  /* 0x000000ff1e00720c */ /* 0x008fe20003f05070 */
[----:B------:R-:W-:Y:S01]  /*aa30*/  FMUL R0, R0, UR4 ;  /* 0x0000000400007c20 */ /* 0x000fe20008400000 */
[----:B------:R-:W-:Y:S02]  /*aa40*/  IMAD.MOV.U32 R5, RZ, RZ, -0x1 ;  /* 0xffffffffff057424 */ /* 0x000fe400078e00ff */
[----:B------:R-:W-:Y:S01]  /*aa50*/  ISETP.NE.AND.EX P0, PT, R31, RZ, PT, P0 ;  /* 0x000000ff1f00720c */ /* 0x000fe20003f05300 */
[----:B------:R3:W2:Y:S01]  /*aa60*/  F2I.U32.TRUNC.NTZ R13, R0 ;  /* 0x00000000000d7305 */ /* 0x0006a2000020f000 */
[----:B------:R-:W3:Y:S01]  /*aa70*/  LDC R15, c[0x0][0x148] ;  /* 0x00005200ff0f7b82 */ /* 0x000ee20000000800 */
[----:B0-----:R-:W-:-:S02]  /*aa80*/  SHF.R.U64 R12, R4, R6, R3 ;  /* 0x00000006040c7219 */ /* 0x001fc40000001203 */
[----:B------:R-:W-:-:S05]  /*aa90*/  SHF.R.U32.HI R3, RZ, R6, R3 ;  /* 0x00000006ff037219 */ /* 0x000fca0000011603 */
[----:B------:R-:W0:Y:S01]  /*aaa0*/  LDC R20, c[0x0][0x600] ;  /* 0x00018000ff147b82 */ /* 0x000e220000000800 */
[-CC-:B-1----:R-:W-:Y:S02]  /*aab0*/  SHF.R.U64 R10, R12, R8.reuse, R3.reuse ;  /* 0x000000080c0a7219 */ /* 0x182fe40000001203 */
[----:B------:R-:W-:-:S05]  /*aac0*/  SHF.R.U32.HI R3, RZ, R8, R3 ;  /* 0x00000008ff037219 */ /* 0x000fca0000011603 */
[----:B------:R-:W1:Y:S01]  /*aad0*/  LDC R21, c[0x0][0x648] ;  /* 0x00019200ff157b82 */ /* 0x000e620000000800 */
[-C--:B--2---:R-:W-:Y:S02]  /*aae0*/  SHF.L.U32 R4, R5, R28.reuse, RZ ;  /* 0x0000001c05047219 */ /* 0x084fe400000006ff */
[-CC-:B------:R-:W-:Y:S02]  /*aaf0*/  SHF.R.U64 R14, R10, R28.reuse, R3.reuse ;  /* 0x0000001c0a0e7219 */ /* 0x180fe40000001203 */
[----:B------:R-:W-:Y:S02]  /*ab00*/  SHF.R.U32.HI R5, RZ, R28, R3 ;  /* 0x0000001cff057219 */ /* 0x000fe40000011603 */
[----:B------:R-:W-:Y:S01]  /*ab10*/  LOP3.LUT R153, RZ, R4, RZ, 0x33, !PT ;  /* 0x00000004ff997212 */ /* 0x000fe200078e33ff */
[----:B------:R-:W2:Y:S01]  /*ab20*/  LDC R25, c[0x0][0x638] ;  /* 0x00018e00ff197b82 */ /* 0x000ea20000000800 */
[----:B------:R-:W-:Y:S01]  /*ab30*/  SHF.L.U32 R28, R7, R28, RZ ;  /* 0x0000001c071c7219 */ /* 0x000fe200000006ff */
[----:B------:R-:W-:-:S06]  /*ab40*/  IMAD.MOV.U32 R4, RZ, RZ, R14 ;  /* 0x000000ffff047224 */ /* 0x000fcc00078e000e */
[----:B------:R-:W0:Y:S01]  /*ab50*/  LDC R27, c[0x0][0x610] ;  /* 0x00018400ff1b7b82 */ /* 0x000e220000000800 */
[----:B------:R-:W-:Y:S05]  /*ab60*/  @!P0 BRA `(.L_x_290) ;  /* 0x0000000000288947 */ /* 0x000fea0003800000 */
[----:B------:R-:W5:Y:S02]  /*ab70*/  LDC R3, c[0x0][0x64c] ;  /* 0x00019300ff037b82 */ /* 0x000f640000000800 */
[----:B-----5:R-:W-:-:S05]  /*ab80*/  IADD3 R3, P0, R14, R3, RZ ;  /* 0x000000030e037210 */ /* 0x020fca0007f1e0ff */
        /* <DEDUP_REMOVED lines=8> */
.L_x_290:
[----:B------:R-:W-:Y:S01]  /*ac10*/  ISETP.NE.AND P0, PT, R2, 0x1, PT ;  /* 0x000000010200780c */ /* 0x000fe20003f05270 */
[----:B------:R-:W-:Y:S01]  /*ac20*/  IMAD.MOV R13, RZ, RZ, -R13 ;  /* 0x000000ffff0d7224 */ /* 0x000fe200078e0a0d */
[----:B-1-3--:R-:W-:Y:S02]  /*ac30*/  SHF.R.U64 R0, R4, R21, R5 ;  /* 0x0000001504007219 */ /* 0x00afe40000001205 */
[----:B------:R-:W-:Y:S02]  /*ac40*/  LOP3.LUT R153, R10, R153, RZ, 0xc0, !PT ;  /* 0x000000990a997212 */ /* 0x000fe400078ec0ff */
[----:B0-----:R-:W-:Y:S01]  /*ac50*/  IADD3 R5, R20, -0x1, RZ ;  /* 0xffffffff14057810 */ /* 0x001fe20007ffe0ff */
[----:B------:R-:W-:Y:S02]  /*ac60*/  IMAD.MOV R3, RZ, RZ, -R0 ;  /* 0x000000ffff037224 */ /* 0x000fe400078e0a00 */
[----:B------:R-:W-:Y:S01]  /*ac70*/  IMAD R153, R28, R0, R153 ;  /* 0x000000001c997224 */ /* 0x000fe200078e0299 */
[----:B------:R-:W-:Y:S01]  /*ac80*/  LOP3.LUT R5, R12, R5, RZ, 0xc0, !PT ;  /* 0x000000050c057212 */ /* 0x000fe200078ec0ff */
[----:B--2---:R-:W-:-:S02]  /*ac90*/  IMAD R0, R3, R25, R14 ;  /* 0x0000001903007224 */ /* 0x004fc400078e020e */
[----:B------:R-:W-:Y:S02]  /*aca0*/  @P0 IMAD R26, R15, R13, R24 ;  /* 0x0000000d0f1a0224 */ /* 0x000fe400078e0218 */
[----:B------:R-:W-:Y:S02]  /*acb0*/  IMAD R4, R0, R20, R5 ;  /* 0x0000001400047224 */ /* 0x000fe400078e0205 */
[----:B------:R-:W-:Y:S02]  /*acc0*/  IMAD R153, R153, R27, R26 ;  /* 0x0000001b99997224 */ /* 0x000fe400078e021a */
[----:B------:R-:W-:-:S03]  /*acd0*/  IMAD.MOV.U32 R3, RZ, RZ, 0x1 ;  /* 0x00000001ff037424 */ /* 0x000fc600078e00ff */
[----:B------:R-:W-:Y:S02]  /*ace0*/  SEL R154, R4, R153, !P0 ;  /* 0x00000099049a7207 */ /* 0x000fe40004000000 */
[----:B------:R-:W-:Y:S02]  /*acf0*/  PRMT R0, R3, 0x7610, R0 ;  /* 0x0000761003007816 */ /* 0x000fe40000000000 */
[----:B------:R-:W-:-:S07]  /*ad00*/  SEL R153, R153, R4, !P0 ;  /* 0x0000000499997207 */ /* 0x000fce0004000000 */
.L_x_288:
[----:B------:R-:W-:-:S13]  /*ad10*/  LOP3.LUT P0, RZ, R0, 0xff, RZ, 0xc0, !PT ;  /* 0x000000ff00ff7812 */ /* 0x000fda000780c0ff */
[----:B------:R-:W-:Y:S05]  /*ad20*/  @P0 BRA `(.L_x_291) ;  /* 0xffffff6400780947 */ /* 0x000fea000383ffff */
[----:B------:R-:W-:Y:S05]  /*ad30*/  EXIT ;  /* 0x000000000000794d */ /* 0x000fea0003800000 */
.L_x_8:
[----:B0-----:R-:W-:Y:S01]  /*ad40*/  ULDC.64 UR4, c[0x0][0x650] ;  /* 0x0001940000047ab9 */ /* 0x001fe20000000a00 */
        /* <DEDUP_REMOVED lines=8> */
[----:B------:R-:W-:Y:S02]  /*add0*/  IMAD.MOV.U32 R12, RZ, RZ, R16 ;  /* 0x000000ffff0c7224 */ /* 0x000fe400078e0010 */
[----:B------:R-:W-:-:S05]  /*ade0*/  IMAD.MOV.U32 R13, RZ, RZ, R17 ;  /* 0x000000ffff0d7224 */ /* 0x000fca00078e0011 */
        /* <DEDUP_REMOVED lines=10> */
[----:B------:R-:W-:Y:S01]  /*ae90*/  IMAD.WIDE.U32 R8, R13, R14, RZ ;  /* 0x0000000e0d087225 */ /* 0x000fe200078e00ff */
[----:B------:R-:W-:-:S03]  /*aea0*/  MOV R12, R11 ;  /* 0x0000000b000c7202 */ /* 0x000fc60000000f00 */
[----:B------:R-:W-:Y:S01]  /*aeb0*/  IMAD.X R13, RZ, RZ, RZ, P0 ;  /* 0x000000ffff0d7224 */ /* 0x000fe200000e06ff */
[----:B------:R-:W-:-:S05]  /*aec0*/  IADD3 RZ, P0, R9, R10, RZ ;  /* 0x0000000a09ff7210 */ /* 0x000fca0007f1e0ff */
[----:B------:R-:W-:-:S08]  /*aed0*/  IMAD.WIDE.U32.X R12, R21, R15, R12, P0 ;  /* 0x0000000f150c7225 */ /* 0x000fd000000e040c */
.L_x_293:
[----:B------:R-:W0:Y:S01]  /*aee0*/  LDC.64 R28, c[0x0][0x640] ;  /* 0x00019000ff1c7b82 */ /* 0x000e220000000a00 */
[-CC-:B------:R-:W-:Y:S01]  /*aef0*/  SHF.R.U64 R22, R12, R6.reuse, R13.reuse ;  /* 0x000000060c167219 */ /* 0x180fe2000000120d */
[----:B------:R-:W-:Y:S01]  /*af00*/  IMAD.MOV.U32 R30, RZ, RZ, 0x1 ;  /* 0x00000001ff1e7424 */ /* 0x000fe200078e00ff */
[----:B------:R-:W-:Y:S02]  /*af10*/  SHF.R.U32.HI R6, RZ, R6, R13 ;  /* 0x00000006ff067219 */ /* 0x000fe4000001160d */
        /* <DEDUP_REMOVED lines=8> */
[----:B------:R-:W-:Y:S01]  /*afa0*/  IMAD.IADD R9, R9, 0x1, R11 ;  /* 0x0000000109097824 */ /* 0x000fe200078e020b */
[----:B0-----:R-:W-:-:S04]  /*afb0*/  ISETP.NE.U32.AND P0, PT, R28, RZ, PT ;  /* 0x000000ff1c00720c */ /* 0x001fc80003f05070 */
[----:B------:R-:W-:Y:S02]  /*afc0*/  ISETP.NE.AND.EX P0, PT, R29, RZ, PT, P0 ;  /* 0x000000ff1d00720c */ /* 0x000fe40003f05300 */
[----:B------:R-:W0:Y:S01]  /*afd0*/  LDC R20, c[0x0][0x600] ;  /* 0x00018000ff147b82 */ /* 0x000e220000000800 */
[-CC-:B-1----:R-:W-:Y:S01]  /*afe0*/  SHF.R.U64 R14, R8, R10.reuse, R9.reuse ;  /* 0x0000000a080e7219 */ /* 0x182fe20000001209 */
[----:B------:R-:W-:Y:S01]  /*aff0*/  IMAD.MOV.U32 R8, RZ, RZ, -0x1 ;  /* 0xffffffffff087424 */ /* 0x000fe200078e00ff */
[----:B------:R-:W-:-:S05]  /*b000*/  SHF.R.U32.HI R9, RZ, R10, R9 ;  /* 0x0000000aff097219 */ /* 0x000fca0000011609 */
[----:B------:R-:W1:Y:S01]  /*b010*/  LDC R26, c[0x0][0x648] ;  /* 0x00019200ff1a7b82 */ /* 0x000e620000000800 */
[-CC-:B--2---:R-:W-:Y:S02]  /*b020*/  SHF.R.U64 R21, R14, R12.reuse, R9.reuse ;  /* 0x0000000c0e157219 */ /* 0x184fe40000001209 */
[----:B------:R-:W-:-:S05]  /*b030*/  SHF.R.U32.HI R6, RZ, R12, R9 ;  /* 0x0000000cff067219 */ /* 0x000fca0000011609 */
[----:B------:R-:W2:Y:S01]  /*b040*/  LDC R27, c[0x0][0x638] ;  /* 0x00018e00ff1b7b82 */ /* 0x000ea20000000800 */
[-C--:B---3--:R-:W-:Y:S02]  /*b050*/  SHF.L.U32 R8, R8, R25.reuse, RZ ;  /* 0x0000001908087219 */ /* 0x088fe400000006ff */
[-CC-:B------:R-:W-:Y:S02]  /*b060*/  SHF.R.U64 R23, R21, R25.reuse, R6.reuse ;  /* 0x0000001915177219 */ /* 0x180fe40000001206 */
[----:B------:R-:W-:Y:S02]  /*b070*/  LOP3.LUT R32, RZ, R8, RZ, 0x33, !PT ;  /* 0x00000008ff207212 */ /* 0x000fe400078e33ff */
[----:B------:R-:W-:Y:S01]  /*b080*/  SHF.R.U32.HI R9, RZ, R25, R6 ;  /* 0x00000019ff097219 */ /* 0x000fe20000011606 */
[----:B------:R-:W3:Y:S01]  /*b090*/  LDC R31, c[0x0][0x610] ;  /* 0x00018400ff1f7b82 */ /* 0x000ee20000000800 */
[----:B------:R-:W-:Y:S01]  /*b0a0*/  IMAD.MOV.U32 R8, RZ, RZ, R23 ;  /* 0x000000ffff087224 */ /* 0x000fe200078e0017 */
[----:B------:R-:W-:Y:S06]  /*b0b0*/  @!P0 BRA `(.L_x_294) ;  /* 0x0000000000288947 */ /* 0x000fec0003800000 */
[----:B------:R-:W4:Y:S02]  /*b0c0*/  LDC R6, c[0x0][0x64c] ;  /* 0x00019300ff067b82 */ /* 0x000f240000000800 */
[----:B----4-:R-:W-:-:S05]  /*b0d0*/  IADD3 R13, P0, R23, R6, RZ ;  /* 0x00000006170d7210 */ /* 0x010fca0007f1e0ff */
        /* <DEDUP_REMOVED lines=8> */
.L_x_294:
[----:B------:R-:W-:Y:S02]  /*b160*/  ISETP.NE.AND P0, PT, R2, 0x1, PT ;  /* 0x000000010200780c */ /* 0x000fe40003f05270 */
[----:B-1----:R-:W-:Y:S01]  /*b170*/  SHF.R.U64 R6, R8, R26, R9 ;  /* 0x0000001a08067219 */ /* 0x002fe20000001209 */
[----:B0-----:R-:W-:Y:S01]  /*b180*/  VIADD R9, R20, 0xffffffff ;  /* 0xffffffff14097836 */ /* 0x001fe20000000000 */
[----:B------:R-:W-:Y:S02]  /*b190*/  SHF.L.U32 R30, R30, R25, RZ ;  /* 0x000000191e1e7219 */ /* 0x000fe400000006ff */
[----:B------:R-:W-:Y:S02]  /*b1a0*/  LOP3.LUT R5, R21, R32, RZ, 0xc0, !PT ;  /* 0x0000002015057212 */ /* 0x000fe400078ec0ff */
[----:B------:R-:W-:-:S03]  /*b1b0*/  IADD3 R8, -R6, RZ, RZ ;  /* 0x000000ff06087210 */ /* 0x000fc60007ffe1ff */
[----:B------:R-:W-:Y:S01]  /*b1c0*/  IMAD R6, R30, R6, R5 ;  /* 0x000000061e067224 */ /* 0x000fe200078e0205 */
[----:B------:R-:W-:Y:S01]  /*b1d0*/  LOP3.LUT R5, R14, R9, RZ, 0xc0, !PT ;  /* 0x000000090e057212 */ /* 0x000fe200078ec0ff */
[----:B------:R-:W-:Y:S02]  /*b1e0*/  @P0 IMAD R3, R7, R24, R4 ;  /* 0x0000001807030224 */ /* 0x000fe400078e0204 */
[----:B--2---:R-:W-:Y:S02]  /*b1f0*/  IMAD R4, R8, R27, R23 ;  /* 0x0000001b08047224 */ /* 0x004fe400078e0217 */
[----:B---3--:R-:W-:Y:S02]  /*b200*/  IMAD R3, R6, R31, R3 ;  /* 0x0000001f06037224 */ /* 0x008fe400078e0203 */
[----:B------:R-:W-:Y:S02]  /*b210*/  IMAD R4, R4, R20, R5 ;  /* 0x0000001404047224 */ /* 0x000fe400078e0205 */
[----:B------:R-:W-:-:S02]  /*b220*/  IMAD.MOV.U32 R8, RZ, RZ, 0x1 ;  /* 0x00000001ff087424 */ /* 0x000fc400078e00ff */
[----:B------:R-:W-:Y:S01]  /*b230*/  IMAD.MOV.U32 R6, RZ, RZ, R22 ;  /* 0x000000ffff067224 */ /* 0x000fe200078e0016 */
[----:B------:R-:W-:Y:S02]  /*b240*/  SEL R20, R4, R3, !P0 ;  /* 0x0000000304147207 */ /* 0x000fe40004000000 */
[----:B------:R-:W-:-:S07]  /*b250*/  SEL R21, R3, R4, !P0 ;  /* 0x0000000403157207 */ /* 0x000fce0004000000 */
.L_x_292:
[----:B------:R-:W-:-:S08]  /*b260*/  NOP ;  /* 0x0000000000007918 */ /* 0x000fd00000000000 */
[----:B------:R-:W0:-:S00]  /*b270*/  USETMAXREG.DEALLOC.CTAPOOL 0x28 ;  /* 0x00000028000079c8 */ /* 0x000e0000080e0500 */
[----:B0-----:R-:W-:-:S13]  /*b280*/  ISETP.NE.AND P0, PT, R0, RZ, PT ;  /* 0x000000ff0000720c */ /* 0x001fda0003f05270 */
[----:B------:R-:W-:Y:S05]  /*b290*/  @P0 EXIT ;  /* 0x000000000000094d */ /* 0x000fea0003800000 */
[----:B------:R-:W-:Y:S01]  /*b2a0*/  LOP3.LUT P0, RZ, R8, 0xff, RZ, 0xc0, !PT ;  /* 0x000000ff08ff7812 */ /* 0x000fe2000780c0ff */
[----:B------:R-:W-:Y:S02]  /*b2b0*/  IMAD.MOV.U32 R0, RZ, RZ, 0x1 ;  /* 0x00000001ff007424 */ /* 0x000fe400078e00ff */
[----:B------:R-:W-:-:S10]  /*b2c0*/  IMAD.MOV.U32 R3, RZ, RZ, RZ ;  /* 0x000000ffff037224 */ /* 0x000fd400078e00ff */
[----:B------:R-:W-:Y:S05]  /*b2d0*/  @!P0 BRA `(.L_x_295) ;  /* 0x0000000c00448947 */ /* 0x000fea0003800000 */
[----:B------:R-:W0:Y:S01]  /*b2e0*/  LDC R0, c[0x0][0x28c] ;  /* 0x0000a300ff007b82 */ /* 0x000e220000000800 */
[----:B------:R-:W1:Y:S01]  /*b2f0*/  S2R R12, SR_CgaCtaId ;  /* 0x00000000000c7919 */ /* 0x000e620000008800 */
[----:B------:R-:W-:Y:S01]  /*b300*/  ULDC UR5, c[0x0][0x600] ;  /* 0x0001800000057ab9 */ /* 0x000fe20000000800 */
[----:B------:R-:W-:Y:S01]  /*b310*/  ULDC UR4, c[0x0][0xc] ;  /* 0x0000030000047ab9 */ /* 0x000fe20000000800 */
[----:B------:R-:W-:Y:S01]  /*b320*/  UIADD3 UR16, UR5, -0x1, URZ ;  /* 0xffffffff05107890 */ /* 0x000fe2000fffe03f */
[----:B------:R-:W-:Y:S01]  /*b330*/  BSSY B0, `(.L_x_295) ;  /* 0x00000cb000007945 */ /* 0x000fe20003800000 */
[----:B------:R-:W-:Y:S01]  /*b340*/  ULDC UR6, c[0x0][0x658] ;  /* 0x0001960000067ab9 */ /* 0x000fe20000000800 */
[----:B------:R-:W-:Y:S01]  /*b350*/  ULDC UR5, c[0x0][0x10] ;  /* 0x0000040000057ab9 */ /* 0x000fe20000000800 */
[----:B------:R-:W-:Y:S01]  /*b360*/  UMOV UR7, 0xffffffff ;  /* 0xffffffff00077882 */ /* 0x000fe20000000000 */
[----:B------:R-:W-:Y:S01]  /*b370*/  UMOV UR8, 0x1 ;  /* 0x0000000100087882 */ /* 0x000fe20000000000 */
[----:B------:R-:W-:Y:S01]  /*b380*/  UIMAD.WIDE.U32 UR4, UR4, UR5, URZ ;  /* 0x00000005040472a5 */ /* 0x000fe2000f8e003f */
[----:B------:R-:W-:Y:S01]  /*b390*/  IMAD.MOV.U32 R9, RZ, RZ, 0x1 ;  /* 0x00000001ff097424 */ /* 0x000fe200078e00ff */
[----:B------:R-:W-:Y:S01]  /*b3a0*/  USHF.L.U32 UR7, UR7, UR6, URZ ;  /* 0x0000000607077299 */ /* 0x000fe2000800063f */
[----:B------:R-:W-:Y:S01]  /*b3b0*/  LOP3.LUT R8, R19, 0x2, RZ, 0xfc, !PT ;  /* 0x0000000213087812 */ /* 0x000fe200078efcff */
[----:B------:R-:W-:-:S02]  /*b3c0*/  USHF.L.U32 UR18, UR8, UR6, URZ ;  /* 0x0000000608127299 */ /* 0x000fc4000800063f */
[----:B------:R-:W-:Y:S01]  /*b3d0*/  ULOP3.LUT UR17, URZ, UR7, URZ, 0x33, !UPT ;  /* 0x000000073f117292 */ /* 0x000fe2000f8e333f */
[----:B------:R-:W-:Y:S01]  /*b3e0*/  ULDC UR6, c[0x0][0x14] ;  /* 0x0000050000067ab9 */ /* 0x000fe20000000800 */
[----:B------:R-:W-:Y:S01]  /*b3f0*/  ULDC.64 UR22, c[0x0][0x198] ;  /* 0x0000660000167ab9 */ /* 0x000fe20000000a00 */
[----:B------:R-:W-:Y:S02]  /*b400*/  UIMAD.WIDE.U32 UR20, UR4, UR6, URZ ;  /* 0x00000006041472a5 */ /* 0x000fe4000f8e003f */
[----:B------:R-:W-:Y:S01]  /*b410*/  UIMAD UR13, UR5, UR6, URZ ;  /* 0x00000006050d72a4 */ /* 0x000fe2000f8e023f */
[----:B0-----:R-:W-:-:S03]  /*b420*/  VIADD R0, R0, 0x1f ;  /* 0x0000001f00007836 */ /* 0x001fc60000000000 */
[----:B------:R-:W-:Y:S02]  /*b430*/  UIADD3 UR13, UR21, UR13, URZ ;  /* 0x0000000d150d7290 */ /* 0x000fe4000fffe03f */
[----:B------:R-:W-:-:S04]  /*b440*/  SHF.R.S32.HI R3, RZ, 0x1f, R0 ;  /* 0x0000001fff037819 */ /* 0x000fc80000011400 */
[----:B------:R-:W-:Y:S01]  /*b450*/  LEA.HI R10, R3, R0, RZ, 0x5 ;  /* 0x00000000030a7211 */ /* 0x000fe200078f28ff */
[C---:B-1----:R-:W-:Y:S01]  /*b460*/  IMAD.SHL.U32 R11, R12.reuse, 0x40, RZ ;  /* 0x000000400c0b7824 */ /* 0x042fe200078e00ff */
[----:B------:R-:W-:Y:S01]  /*b470*/  SHF.L.U32 R12, R12, 0xb, RZ ;  /* 0x0000000b0c0c7819 */ /* 0x000fe200000006ff */
[----:B------:R-:W-:Y:S01]  /*b480*/  IMAD.MOV.U32 R0, RZ, RZ, 0x1 ;  /* 0x00000001ff007424 */ /* 0x000fe200078e00ff */
[----:B------:R-:W-:Y:S01]  /*b490*/  SHF.R.S32.HI R10, RZ, 0x5, R10 ;  /* 0x00000005ff0a7819 */ /* 0x000fe2000001140a */
[----:B------:R-:W-:Y:S01]  /*b4a0*/  IMAD.MOV.U32 R3, RZ, RZ, RZ ;  /* 0x000000ffff037224 */ /* 0x000fe200078e00ff */
[----:B------:R-:W-:Y:S02]  /*b4b0*/  LOP3.LUT R11, R11, 0x40, RZ, 0xc0, !PT ;  /* 0x000000400b0b7812 */ /* 0x000fe400078ec0ff */
[----:B------:R-:W-:Y:S01]  /*b4c0*/  LOP3.LUT R12, R12, 0x800, RZ, 0xc0, !PT ;  /* 0x000008000c0c7812 */ /* 0x000fe200078ec0ff */
[----:B------:R-:W-:-:S07]  /*b4d0*/  VIADD R13, R10, 0x1 ;  /* 0x000000010a0d7836 */ /* 0x000fce0000000000 */
.L_x_306:
[----:B------:R-:W-:-:S03]  /*b4e0*/  UMOV UR4, 0xffffffff ;  /* 0xffffffff00047882 */ /* 0x000fc60000000000 */
[----:B------:R-:W-:Y:S05]  /*b4f0*/  BRA.DIV UR4, `(.L_x_296) ;  /* 0x0000001204a07947 */ /* 0x000fea000b800000 */
[----:B------:R-:W-:-:S13]  /*b500*/  ELECT P6, URZ, PT ;  /* 0x00000000003f782f */ /* 0x000fda00038c0000 */
.L_x_324:
[----:B------:R-:W0:Y:S01]  /*b510*/  LDC R4, c[0x0][0x28c] ;  /* 0x0000a300ff047b82 */ /* 0x000e220000000800 */
[----:B------:R-:W-:Y:S01]  /*b520*/  BSSY B1, `(.L_x_297) ;  /* 0x0000038000017945 */ /* 0x000fe20003800000 */
[----:B0-----:R-:W-:-:S13]  /*b530*/  ISETP.LT.OR P6, PT, R4, 0x1, !P6 ;  /* 0x000000010400780c */ /* 0x001fda00077c1670 */
[----:B------:R-:W-:Y:S05]  /*b540*/  @P6 BRA `(.L_x_298) ;  /* 0x0000000000d46947 */ /* 0x000fea0003800000 */
[----:B------:R-:W-:Y:S02]  /*b550*/  IMAD R20, R20, 0x80, R11 ;  /* 0x0000008014147824 */ /* 0x000fe400078e020b */
[----:B------:R-:W-:Y:S02]  /*b560*/  IMAD R21, R21, 0xc0, RZ ;  /* 0x000000c015157824 */ /* 0x000fe400078e02ff */
[----:B------:R-:W-:Y:S02]  /*b570*/  IMAD.MOV.U32 R24, RZ, RZ, RZ ;  /* 0x000000ffff187224 */ /* 0x000fe400078e00ff */
[----:B------:R-:W-:Y:S02]  /*b580*/  IMAD.MOV.U32 R4, RZ, RZ, R13 ;  /* 0x000000ffff047224 */ /* 0x000fe400078e000d */
[----:B------:R-:W-:Y:S02]  /*b590*/  IMAD.MOV.U32 R5, RZ, RZ, R0 ;  /* 0x000000ffff057224 */ /* 0x000fe400078e0000 */
[----:B------:R-:W-:-:S07]  /*b5a0*/  IMAD.MOV.U32 R7, RZ, RZ, R3 ;  /* 0x000000ffff077224 */ /* 0x000fce00078e0003 */
.L_x_301:
[----:B------:R-:W0:Y:S01]  /*b5b0*/  S2R R15, SR_CgaCtaId ;  /* 0x00000000000f7919 */ /* 0x000e220000008800 */
[----:B------:R-:W-:Y:S02]  /*b5c0*/  MOV R14, 0x400 ;  /* 0x00000400000e7802 */ /* 0x000fe40000000f00 */
[----:B------:R-:W-:Y:S02]  /*b5d0*/  LOP3.LUT P1, RZ, R18, 0x7f, RZ, 0xc0, !PT ;  /* 0x0000007f12ff7812 */ /* 0x000fe4000782c0ff */
[----:B0-----:R-:W-:Y:S02]  /*b5e0*/  LEA R22, R15, R14, 0x18 ;  /* 0x0000000e0f167211 */ /* 0x001fe400078ec0ff */
[----:B------:R-:W-:-:S09]  /*b5f0*/  SHF.L.U32 R14, R5, 0x1f, RZ ;  /* 0x0000001f050e7819 */ /* 0x000fd200000006ff */
[----:B------:R-:W0:Y:S01]  /*b600*/  @!P1 LDC R15, c[0x0][0x500] ;  /* 0x00014000ff0f9b82 */ /* 0x000e220000000800 */
[----:B------:R-:W-:-:S04]  /*b610*/  IMAD R23, R7, 0x8, R22 ;  /* 0x0000000807177824 */ /* 0x000fc800078e0216 */
[----:B------:R-:W1:Y:S02]  /*b620*/  SYNCS.PHASECHK.TRANS64.TRYWAIT P0, [R23+URZ+0x58], R14 ;  /* 0x0000580e170075a7 */ /* 0x000e64000800017f */
[----:B-1----:R-:W-:Y:S05]  /*b630*/  @!P0 BRA `(.L_x_299) ;  /* 0x0000001000708947 */ /* 0x002fea0003800000 */
.L_x_325:
[----:B-1----:R-:W-:Y:S01]  /*b640*/  PRMT R14, R8, 0x9910, RZ ;  /* 0x00009910080e7816 */ /* 0x002fe200000000ff */
[----:B0-----:R0:W-:Y:S03]  /*b650*/  @!P1 SYNCS.ARRIVE.TRANS64 RZ, [R23+URZ], R15 ;  /* 0x0000000f17ff99a7 */ /* 0x0011e6000800003f */
[----:B------:R-:W-:-:S13]  /*b660*/  ISETP.NE.AND P0, PT, R14, 0x2, PT ;  /* 0x000000020e00780c */ /* 0x000fda0003f05270 */
[----:B0-----:R-:W-:Y:S05]  /*b670*/  @P0 BRA `(.L_x_300) ;  /* 0x0000000000040947 */ /* 0x001fea0003800000 */
[----:B------:R-:W-:Y:S01]  /*b680*/  BPT.TRAP 0x1 ;  /* 0x000000040000795c */ /* 0x000fe20000300000 */
.L_x_300:
[----:B------:R-:W-:Y:S01]  /*b690*/  IMAD R15, R7, 0x3000, R22 ;  /* 0x00003000070f7824 */ /* 0x000fe200078e0216 */
[----:B------:R-:W-:Y:S01]  /*b6a0*/  R2UR UR9, R23 ;  /* 0x00000000170972ca */ /* 0x000fe200000e0000 */
[----:B------:R-:W-:Y:S01]  /*b6b0*/  IMAD R14, R7, 0x1000, R12 ;  /* 0x00001000070e7824 */ /* 0x000fe200078e020c */
[----:B------:R-:W-:Y:S01]  /*b6c0*/  UIADD3 UR4, UP0, UR22, 0xf0, URZ ;  /* 0x000000f016047890 */ /* 0x000fe2000ff1e03f */
[----:B------:R-:W-:Y:S01]  /*b6d0*/  VIADD R4, R4, 0xffffffff ;  /* 0xffffffff04047836 */ /* 0x000fe20000000000 */
[----:B------:R-:W-:Y:S01]  /*b6e0*/  R2UR UR5, R15 ;  /* 0x000000000f0572ca */ /* 0x000fe200000e0000 */
[----:B------:R-:W-:Y:S01]  /*b6f0*/  IMAD R14, R14, 0x2, R22 ;  /* 0x000000020e0e7824 */ /* 0x000fe200078e0216 */
[----:B------:R-:W-:Y:S01]  /*b700*/  R2UR UR11, R21 ;  /* 0x00000000150b72ca */ /* 0x000fe200000e0000 */
[----:B------:R-:W-:Y:S01]  /*b710*/  UIADD3 UR24, UP1, UR22, 0x1f0, URZ ;  /* 0x000001f016187890 */ /* 0x000fe2000ff3e03f */
[----:B------:R-:W-:Y:S01]  /*b720*/  R2UR UR10, R24 ;  /* 0x00000000180a72ca */ /* 0x000fe200000e0000 */
[----:B------:R-:W-:Y:S01]  /*b730*/  UMOV UR6, 0x0 ;  /* 0x0000000000067882 */ /* 0x000fe20000000000 */
[----:B------:R-:W-:Y:S01]  /*b740*/  R2UR UR8, R14 ;  /* 0x000000000e0872ca */ /* 0x000fe200000e0000 */
[----:B------:R-:W-:Y:S01]  /*b750*/  UIADD3.X UR25, URZ, UR23, URZ, UP1, !UPT ;  /* 0x000000173f197290 */ /* 0x000fe20008ffe43f */
[----:B------:R-:W-:Y:S01]  /*b760*/  R2UR UR12, R6 ;  /* 0x00000000060c72ca */ /* 0x000fe200000e0000 */
[----:B------:R-:W-:Y:S01]  /*b770*/  UMOV UR7, 0x10000000 ;  /* 0x1000000000077882 */ /* 0x000fe20000000000 */
[----:B------:R-:W-:Y:S01]  /*b780*/  R2UR UR19, R20 ;  /* 0x00000000141372ca */ /* 0x000fe200000e0000 */
[----:B------:R-:W-:Y:S01]  /*b790*/  UMOV UR26, 0x30000 ;  /* 0x00030000001a7882 */ /* 0x000fe20000000000 */
[----:B------:R-:W-:Y:S01]  /*b7a0*/  ISETP.GT.AND P1, PT, R4, 0x1, PT ;  /* 0x000000010400780c */ /* 0x000fe20003f24270 */
[----:B------:R-:W-:Y:S01]  /*b7b0*/  UIADD3 UR14, UR5, 0x180, URZ ;  /* 0x00000180050e7890 */ /* 0x000fe2000fffe03f */
[----:B------:R-:W-:Y:S01]  /*b7c0*/  IADD3 R7, R7, 0x1, RZ ;  /* 0x0000000107077810 */ /* 0x000fe20007ffe0ff */
[----:B------:R-:W-:Y:S01]  /*b7d0*/  UIADD3.X UR5, URZ, UR23, URZ, UP0, !UPT ;  /* 0x000000173f057290 */ /* 0x000fe200087fe43f */
[----:B------:R-:W-:-:S02]  /*b7e0*/  VIADD R24, R24, 0x20 ;  /* 0x0000002018187836 */ /* 0x000fc40000000000 */
[----:B------:R-:W-:Y:S01]  /*b7f0*/  ISETP.NE.AND P0, PT, R7, 0xb, PT ;  /* 0x0000000b0700780c */ /* 0x000fe20003f05270 */
[----:B------:R-:W-:-:S03]  /*b800*/  UIADD3 UR15, UR8, 0x21180, URZ ;  /* 0x00021180080f7890 */ /* 0x000fc6000fffe03f */
[----:B------:R-:W-:Y:S01]  /*b810*/  UMOV UR8, UR14 ;  /* 0x0000000e00087c82 */ /* 0x000fe20008000000 */
[----:B------:R-:W-:Y:S01]  /*b820*/  SEL R14, RZ, 0x1, P0 ;  /* 0x00000001ff0e7807 */ /* 0x000fe20000000000 */
[----:B------:R0:W-:Y:S01]  /*b830*/  UTMALDG.3D [UR8], [UR4], desc[UR6] ;  /* 0x00000608040075b4 */ /* 0x0001e20008011000 */
[----:B------:R-:W-:Y:S02]  /*b840*/  SEL R7, R7, RZ, P0 ;  /* 0x000000ff07077207 */ /* 0x000fe40000000000 */
[----:B------:R-:W-:Y:S01]  /*b850*/  LOP3.LUT R5, R5, R14, RZ, 0x3c, !PT ;  /* 0x0000000e05057212 */ /* 0x000fe200078e3cff */
[----:B0-----:R-:W-:Y:S01]  /*b860*/  UMOV UR8, UR15 ;  /* 0x0000000f00087c82 */ /* 0x001fe20008000000 */
[----:B------:R-:W-:Y:S02]  /*b870*/  UMOV UR11, UR19 ;  /* 0x00000013000b7c82 */ /* 0x000fe40008000000 */
[----:B------:R0:W-:Y:S02]  /*b880*/  UTMALDG.3D.MULTICAST [UR8], [UR24], UR26, desc[UR6] ;  /* 0x00000608180073b4 */ /* 0x0001e4000801181a */
[----:B0-----:R-:W-:Y:S05]  /*b890*/  @P1 BRA `(.L_x_301) ;  /* 0xfffffffc00441947 */ /* 0x001fea000383ffff */
.L_x_298:
[----:B------:R-:W-:Y:S05]  /*b8a0*/  BSYNC B1 ;  /* 0x0000000000017941 */ /* 0x000fea0003800000 */
.L_x_297:
[----:B------:R-:W-:Y:S01]  /*b8b0*/  LOP3.LUT P1, RZ, R9, 0xff, RZ, 0xc0, !PT ;  /* 0x000000ff09ff7812 */ /* 0x000fe2000782c0ff */
[C---:B------:R-:W-:Y:S01]  /*b8c0*/  IMAD.IADD R6, R10.reuse, 0x1, R3 ;  /* 0x000000010a067824 */ /* 0x040fe200078e0203 */
[----:B------:R-:W-:Y:S01]  /*b8d0*/  ULDC.64 UR4, c[0x0][0x650] ;  /* 0x0001940000047ab9 */ /* 0x000fe20000000a00 */
[----:B------:R-:W-:Y:S01]  /*b8e0*/  ISETP.GE.U32.AND P2, PT, R10, 0xb, PT ;  /* 0x0000000b0a00780c */ /* 0x000fe20003f46070 */
[----:B------:R-:W-:Y:S01]  /*b8f0*/  BSSY B1, `(.L_x_302) ;  /* 0x000006c000017945 */ /* 0x000fe20003800000 */
[----:B------:R-:W-:Y:S01]  /*b900*/  IMAD.MOV.U32 R21, RZ, RZ, -0x1 ;  /* 0xffffffffff157424 */ /* 0x000fe200078e00ff */
[----:B------:R-:W-:Y:S01]  /*b910*/  ISETP.GT.U32.AND P0, PT, R6, 0xa, PT ;  /* 0x0000000a0600780c */ /* 0x000fe20003f04070 */
[----:B------:R-:W-:Y:S01]  /*b920*/  IMAD.MOV.U32 R20, RZ, RZ, -0x1 ;  /* 0xffffffffff147424 */ /* 0x000fe200078e00ff */
[----:B------:R-:W-:Y:S02]  /*b930*/  PRMT R9, RZ, 0x7610, R9 ;  /* 0x00007610ff097816 */ /* 0x000fe40000000009 */
[----:B------:R-:W-:-:S03]  /*b940*/  ISETP.LT.U32.AND P0, PT, R10, 0xb, P0 ;  /* 0x0000000b0a00780c */ /* 0x000fc60000701070 */
[----:B------:R-:W0:Y:S01]  /*b950*/  @P1 S2R R5, SR_CgaCtaId ;  /* 0x0000000000051919 */ /* 0x000e220000008800 */
[----:B------:R-:W-:-:S04]  /*b960*/  @P1 MOV R4, 0x400 ;  /* 0x0000040000041802 */ /* 0x000fc80000000f00 */
[----:B0-----:R-:W-:Y:S01]  /*b970*/  @P1 LEA R3, R5, R4, 0x18 ;  /* 0x0000000405031211 */ /* 0x001fe200078ec0ff */
[----:B------:R-:W-:-:S03]  /*b980*/  IMAD.WIDE.U32 R4, R6, -0x45d1745d, RZ ;  /* 0xba2e8ba306047825 */ /* 0x000fc600078e00ff */
[----:B------:R0:W-:Y:S01]  /*b990*/  @P1 SYNCS.ARRIVE.TRANS64.A1T0 RZ, [R3+URZ+0xc8], RZ ;  /* 0x0000c8ff03ff19a7 */ /* 0x0001e2000810003f */
[----:B------:R-:W-:Y:S02]  /*b9a0*/  IADD3 R16, P1, R16, UR20, RZ ;  /* 0x0000001410107c10 */ /* 0x000fe4000ff3e0ff */
[----:B------:R-:W-:Y:S02]  /*b9b0*/  SHF.R.U32.HI R5, RZ, 0x3, R5 ;  /* 0x00000003ff057819 */ /* 0x000fe40000011605 */
[----:B------:R-:W-:Y:S02]  /*b9c0*/  IADD3.X R17, R17, UR13, RZ, P1, !PT ;  /* 0x0000000d11117c10 */ /* 0x000fe40008ffe4ff */
[----:B------:R-:W-:Y:S02]  /*b9d0*/  PRMT R4, RZ, 0x7610, R4 ;  /* 0x00007610ff047816 */ /* 0x000fe40000000004 */
[----:B0-----:R-:W-:Y:S02]  /*b9e0*/  SEL R3, RZ, 0x1, !P0 ;  /* 0x00000001ff037807 */ /* 0x001fe40004000000 */
[----:B------:R-:W-:-:S02]  /*b9f0*/  ISETP.GE.U32.AND P0, PT, R16, UR4, PT ;  /* 0x0000000410007c0c */ /* 0x000fc4000bf06070 */
[----:B------:R-:W-:Y:S01]  /*ba00*/  LOP3.LUT R0, R0, R3, RZ, 0x3c, !PT ;  /* 0x0000000300007212 */ /* 0x000fe200078e3cff */
[----:B------:R-:W-:Y:S01]  /*ba10*/  IMAD R3, R5, -0xb, R6 ;  /* 0xfffffff505037824 */ /* 0x000fe200078e0206 */
[----:B------:R-:W-:Y:S01]  /*ba20*/  ISETP.GE.U32.AND.EX P0, PT, R17, UR5, PT, P0 ;  /* 0x0000000511007c0c */ /* 0x000fe2000bf06100 */
[----:B------:R-:W-:Y:S01]  /*ba30*/  IMAD.MOV.U32 R6, RZ, RZ, -0x1 ;  /* 0xffffffffff067424 */ /* 0x000fe200078e00ff */
[----:B------:R-:W-:-:S11]  /*ba40*/  @P2 LOP3.LUT R0, R0, 0x1, R5, 0x78, !PT ;  /* 0x0000000100002812 */ /* 0x000fd600078e7805 */
[----:B------:R-:W-:Y:S05]  /*ba50*/  @P0 BRA `(.L_x_303) ;  /* 0x0000000400540947 */ /* 0x000fea0003800000 */
[----:B------:R-:W0:Y:S01]  /*ba60*/  S2R R15, SR_CTAID.X ;  /* 0x00000000000f7919 */ /* 0x000e220000002500 */
[----:B------:R-:W-:Y:S01]  /*ba70*/  ULDC.64 UR4, c[0x0][0x628] ;  /* 0x00018a0000047ab9 */ /* 0x000fe20000000a00 */
[----:B------:R-:W-:Y:S01]  /*ba80*/  ULDC UR7, c[0x0][0x630] ;  /* 0x00018c0000077ab9 */ /* 0x000fe20000000800 */
[----:B------:R-:W-:Y:S01]  /*ba90*/  ISETP.NE.U32.AND P0, PT, RZ, UR4, PT ;  /* 0x00000004ff007c0c */ /* 0x000fe2000bf05070 */
[----:B------:R-:W1:Y:S01]  /*baa0*/  S2R R20, SR_CTAID.Y ;  /* 0x0000000000147919 */ /* 0x000e620000002600 */
[----:B------:R-:W-:Y:S01]  /*bab0*/  ULDC UR8, c[0x0][0x150] ;  /* 0x0000540000087ab9 */ /* 0x000fe20000000800 */
[----:B------:R-:W-:Y:S01]  /*bac0*/  IMAD.MOV.U32 R4, RZ, RZ, R16 ;  /* 0x000000ffff047224 */ /* 0x000fe200078e0010 */
[----:B------:R-:W-:Y:S01]  /*bad0*/  ISETP.NE.AND.EX P0, PT, RZ, UR5, PT, P0 ;  /* 0x00000005ff007c0c */ /* 0x000fe2000bf05300 */
[----:B------:R-:W-:Y:S01]  /*bae0*/  IMAD.MOV.U32 R5, RZ, RZ, R17 ;  /* 0x000000ffff057224 */ /* 0x000fe200078e0011 */
[----:B0-----:R-:W-:-:S11]  /*baf0*/  I2FP.F32.U32 R22, R15 ;  /* 0x0000000f00167245 */ /* 0x001fd60000201000 */
[----:B------:R-:W-:Y:S05]  /*bb00*/  @!P0 BRA `(.L_x_304) ;  /* 0x0000000000288947 */ /* 0x000fea0003800000 */
[----:B------:R-:W-:Y:S02]  /*bb10*/  ULDC UR6, c[0x0][0x634] ;  /* 0x00018d0000067ab9 */ /* 0x000fe40000000800 */
[----:B------:R-:W-:-:S05]  /*bb20*/  IADD3 R5, P0, R16, UR6, RZ ;  /* 0x0000000610057c10 */ /* 0x000fca000ff1e0ff */
[----:B------:R-:W-:-:S04]  /*bb30*/  IMAD.X R21, RZ, RZ, R17, P0 ;  /* 0x000000ffff157224 */ /* 0x000fc800000e0611 */
[----:B------:R-:W-:-:S04]  /*bb40*/  IMAD.WIDE.U32 R6, R21, UR4, RZ ;  /* 0x0000000415067c25 */ /* 0x000fc8000f8e00ff */
[----:B------:R-:W-:-:S04]  /*bb50*/  IMAD.WIDE.U32 R6, P0, R5, UR5, R6 ;  /* 0x0000000505067c25 */ /* 0x000fc8000f800006 */
[----:B------:R-:W-:-:S04]  /*bb60*/  IMAD.WIDE.U32 R4, R5, UR4, RZ ;  /* 0x0000000405047c25 */ /* 0x000fc8000f8e00ff */
[----:B------:R-:W-:Y:S01]  /*bb70*/  IMAD.MOV.U32 R4, RZ, RZ, R7 ;  /* 0x000000ffff047224 */ /* 0x000fe200078e0007 */
[----:B------:R-:W-:Y:S02]  /*bb80*/  IADD3 RZ, P1, R5, R6, RZ ;  /* 0x0000000605ff7210 */ /* 0x000fe40007f3e0ff */
[----:B------:R-:W-:-:S03]  /*bb90*/  IADD3.X R5, RZ, RZ, RZ, P0, !PT ;  /* 0x000000ffff057210 */ /* 0x000fc600007fe4ff */
[----:B------:R-:W-:-:S08]  /*bba0*/  IMAD.WIDE.U32.X R4, R21, UR5, R4, P1 ;  /* 0x0000000515047c25 */ /* 0x000fd000088e0404 */
.L_x_304:
[--C-:B------:R-:W-:Y:S01]  /*bbb0*/  SHF.R.U64 R14, R4, UR7, R5.reuse ;  /* 0x00000007040e7c19 */ /* 0x100fe20008001205 */
[----:B------:R-:W-:Y:S01]  /*bbc0*/  FMUL R22, R22, UR8 ;  /* 0x0000000816167c20 */ /* 0x000fe20008400000 */
[----:B------:R-:W-:Y:S01]  /*bbd0*/  SHF.R.U32.HI R4, RZ, UR7, R5 ;  /* 0x00000007ff047c19 */ /* 0x000fe20008011605 */
[----:B------:R-:W0:Y:S01]  /*bbe0*/  LDC R6, c[0x0][0x144] ;  /* 0x00005100ff067b82 */ /* 0x000e220000000800 */
[----:B------:R-:W-:Y:S01]  /*bbf0*/  IADD3 R5, P0, RZ, -R14, RZ ;  /* 0x8000000eff057210 */ /* 0x000fe20007f1e0ff */
[----:B------:R-:W-:Y:S01]  /*bc00*/  ULDC UR6, c[0x0][0x154] ;  /* 0x0000550000067ab9 */ /* 0x000fe20000000800 */
[----:B-1----:R-:W-:Y:S01]  /*bc10*/  I2FP.F32.U32 R7, R20 ;  /* 0x0000001400077245 */ /* 0x002fe20000201000 */
[----:B------:R-:W1:Y:S01]  /*bc20*/  F2I.U32.TRUNC.NTZ R22, R22 ;  /* 0x0000001600167305 */ /* 0x000e62000020f000 */
[----:B------:R-:W-:Y:S01]  /*bc30*/  ULDC.64 UR4, c[0x0][0x620] ;  /* 0x0001880000047ab9 */ /* 0x000fe20000000a00 */
[----:B------:R-:W-:Y:S01]  /*bc40*/  IMAD.X R4, RZ, RZ, ~R4, P0 ;  /* 0x000000ffff047224 */ /* 0x000fe200000e0e04 */
[----:B------:R-:W-:Y:S01]  /*bc50*/  ISETP.NE.AND P2, PT, R2, 0x1, PT ;  /* 0x000000010200780c */ /* 0x000fe20003f45270 */
[----:B------:R-:W-:Y:S01]  /*bc60*/  FMUL R23, R7, UR6 ;  /* 0x0000000607177c20 */ /* 0x000fe20008400000 */
[----:B------:R-:W2:Y:S01]  /*bc70*/  LDC R25, c[0x0][0x148] ;  /* 0x00005200ff197b82 */ /* 0x000ea20000000800 */
[----:B------:R-:W-:Y:S01]  /*bc80*/  IMAD R4, R4, UR4, RZ ;  /* 0x0000000404047c24 */ /* 0x000fe2000f8e02ff */
[----:B------:R-:W-:-:S02]  /*bc90*/  ULDC.64 UR6, c[0x0][0x640] ;  /* 0x0001900000067ab9 */ /* 0x000fc40000000a00 */
[----:B------:R-:W-:Y:S01]  /*bca0*/  ISETP.NE.U32.AND P0, PT, RZ, UR6, PT ;  /* 0x00000006ff007c0c */ /* 0x000fe2000bf05070 */
[----:B------:R-:W3:Y:S01]  /*bcb0*/  F2I.U32.TRUNC.NTZ R23, R23 ;  /* 0x0000001700177305 */ /* 0x000ee2000020f000 */
[C---:B------:R-:W-:Y:S02]  /*bcc0*/  IMAD R7, R5.reuse, UR5, R4 ;  /* 0x0000000505077c24 */ /* 0x040fe4000f8e0204 */
[----:B------:R-:W-:Y:S01]  /*bcd0*/  IMAD.WIDE.U32 R4, R5, UR4, R16 ;  /* 0x0000000405047c25 */ /* 0x000fe2000f8e0010 */
[----:B------:R-:W-:Y:S01]  /*bce0*/  ULDC UR4, c[0x0][0x618] ;  /* 0x0001860000047ab9 */ /* 0x000fe20000000800 */
[----:B------:R-:W-:Y:S02]  /*bcf0*/  ISETP.NE.AND.EX P0, PT, RZ, UR7, PT, P0 ;  /* 0x00000007ff007c0c */ /* 0x000fe4000bf05300 */
[----:B------:R-:W-:Y:S02]  /*bd00*/  IMAD.IADD R5, R5, 0x1, R7 ;  /* 0x0000000105057824 */ /* 0x000fe400078e0207 */
[----:B-1----:R-:W-:-:S03]  /*bd10*/  IMAD.MOV R22, RZ, RZ, -R22 ;  /* 0x000000ffff167224 */ /* 0x002fc600078e0a16 */
[----:B------:R-:W-:Y:S01]  /*bd20*/  SHF.R.U64 R21, R4, UR4, R5 ;  /* 0x0000000404157c19 */ /* 0x000fe20008001205 */
[----:B0-----:R-:W-:Y:S01]  /*bd30*/  IMAD R15, R6, R22, R15 ;  /* 0x00000016060f7224 */ /* 0x001fe200078e020f */
[----:B------:R-:W-:Y:S01]  /*bd40*/  SHF.R.U32.HI R4, RZ, UR4, R5 ;  /* 0x00000004ff047c19 */ /* 0x000fe20008011605 */
[----:B------:R-:W-:Y:S01]  /*bd50*/  ULDC UR4, c[0x0][0x608] ;  /* 0x0001820000047ab9 */ /* 0x000fe20000000800 */
[----:B---3--:R-:W-:Y:S02]  /*bd60*/  IMAD.MOV R6, RZ, RZ, -R23 ;  /* 0x000000ffff067224 */ /* 0x008fe400078e0a17 */
[--C-:B------:R-:W-:Y:S02]  /*bd70*/  SHF.R.U64 R22, R21, UR4, R4.reuse ;  /* 0x0000000415167c19 */ /* 0x100fe40008001204 */
[----:B------:R-:W-:Y:S01]  /*bd80*/  SHF.R.U32.HI R5, RZ, UR4, R4 ;  /* 0x00000004ff057c19 */ /* 0x000fe20008011604 */
[----:B------:R-:W-:Y:S01]  /*bd90*/  ULDC UR4, c[0x0][0x658] ;  /* 0x0001960000047ab9 */ /* 0x000fe20000000800 */
[----:B--2---:R-:W-:-:S02]  /*bda0*/  @P2 IMAD R15, R25, R6, R20 ;  /* 0x00000006190f2224 */ /* 0x004fc400078e0214 */
[--C-:B------:R-:W-:Y:S02]  /*bdb0*/  SHF.R.U64 R20, R22, UR4, R5.reuse ;  /* 0x0000000416147c19 */ /* 0x100fe40008001205 */
[----:B------:R-:W-:-:S03]  /*bdc0*/  SHF.R.U32.HI R23, RZ, UR4, R5 ;  /* 0x00000004ff177c19 */ /* 0x000fc60008011605 */
[----:B------:R-:W-:Y:S02]  /*bdd0*/  IMAD.MOV.U32 R6, RZ, RZ, R20 ;  /* 0x000000ffff067224 */ /* 0x000fe400078e0014 */
[----:B------:R-:W-:Y:S01]  /*bde0*/  IMAD.MOV.U32 R5, RZ, RZ, R23 ;  /* 0x000000ffff057224 */ /* 0x000fe200078e0017 */
[----:B------:R-:W-:Y:S06]  /*bdf0*/  @!P0 BRA `(.L_x_305) ;  /* 0x00000000002c8947 */ /* 0x000fec0003800000 */
[----:B------:R-:W-:Y:S02]  /*be00*/  ULDC UR4, c[0x0][0x64c] ;  /* 0x0001930000047ab9 */ /* 0x000fe40000000800 */
[----:B------:R-:W-:-:S05]  /*be10*/  IADD3 R5, P0, R20, UR4, RZ ;  /* 0x0000000414057c10 */ /* 0x000fca000ff1e0ff */
[----:B------:R-:W-:-:S04]  /*be20*/  IMAD.X R23, RZ, RZ, R23, P0 ;  /* 0x000000ffff177224 */ /* 0x000fc800000e0617 */
[----:B------:R-:W-:-:S04]  /*be30*/  IMAD.WIDE.U32 R6, R23, UR6, RZ ;  /* 0x0000000617067c25 */ /* 0x000fc8000f8e00ff */
[----:B------:R-:W-:-:S04]  /*be40*/  IMAD.WIDE.U32 R6, P0, R5, UR7, R6 ;  /* 0x0000000705067c25 */ /* 0x000fc8000f800006 */
[----:B------:R-:W-:Y:S01]  /*be50*/  IMAD.WIDE.U32 R4, R5, UR6, RZ ;  /* 0x0000000605047c25 */ /* 0x000fe2000f8e00ff */
[----:B------:R-:W-:-:S04]  /*be60*/  MOV R4, R7 ;  /* 0x0000000700047202 */ /* 0x000fc80000000f00 */
[----:B------:R-:W-:Y:S01]  /*be70*/  IADD3 RZ, P1, R5, R6, RZ ;  /* 0x0000000605ff7210 */ /* 0x000fe20007f3e0ff */
[----:B------:R-:W-:-:S04]  /*be80*/  IMAD.X R5, RZ, RZ, RZ, P0 ;  /* 0x000000ffff057224 */ /* 0x000fc800000e06ff */
[----:B------:R-:W-:-:S04]  /*be90*/  IMAD.WIDE.U32.X R4, R23, UR7, R4, P1 ;  /* 0x0000000717047c25 */ /* 0x000fc800088e0404 */
[----:B------:R-:W-:-:S07]  /*bea0*/  IMAD.MOV.U32 R6, RZ, RZ, R4 ;  /* 0x000000ffff067224 */ /* 0x000fce00078e0004 */
.L_x_305:
[----:B------:R-:W-:Y:S01]  /*beb0*/  ULDC UR4, c[0x0][0x648] ;  /* 0x0001920000047ab9 */ /* 0x000fe20000000800 */
[----:B------:R-:W-:Y:S01]  /*bec0*/  LOP3.LUT R4, R22, UR17, RZ, 0xc0, !PT ;  /* 0x0000001116047c12 */ /* 0x000fe2000f8ec0ff */
[----:B------:R-:W-:Y:S01]  /*bed0*/  ULDC UR5, c[0x0][0x610] ;  /* 0x0001840000057ab9 */ /* 0x000fe20000000800 */
[----:B------:R-:W-:Y:S01]  /*bee0*/  SHF.R.U64 R5, R6, UR4, R5 ;  /* 0x0000000406057c19 */ /* 0x000fe20008001205 */
[----:B------:R-:W-:Y:S01]  /*bef0*/  ULDC UR4, c[0x0][0x638] ;  /* 0x00018e0000047ab9 */ /* 0x000fe20000000800 */
[----:B------:R-:W-:-:S03]  /*bf00*/  LOP3.LUT R21, R21, UR16, RZ, 0xc0, !PT ;  /* 0x0000001015157c12 */ /* 0x000fc6000f8ec0ff */
[----:B------:R-:W-:Y:S02]  /*bf10*/  IMAD.MOV R7, RZ, RZ, -R5 ;  /* 0x000000ffff077224 */ /* 0x000fe400078e0a05 */
[----:B------:R-:W-:Y:S02]  /*bf20*/  IMAD R4, R5, UR18, R4 ;  /* 0x0000001205047c24 */ /* 0x000fe4000f8e0204 */
[----:B------:R-:W-:Y:S01]  /*bf30*/  IMAD R20, R7, UR4, R20 ;  /* 0x0000000407147c24 */ /* 0x000fe2000f8e0214 */
[----:B------:R-:W-:Y:S01]  /*bf40*/  ULDC UR4, c[0x0][0x600] ;  /* 0x0001800000047ab9 */ /* 0x000fe20000000800 */
[----:B------:R-:W-:Y:S02]  /*bf50*/  IMAD R15, R4, UR5, R15 ;  /* 0x00000005040f7c24 */ /* 0x000fe4000f8e020f */
[----:B------:R-:W-:Y:S02]  /*bf60*/  IMAD R6, R20, UR4, R21 ;  /* 0x0000000414067c24 */ /* 0x000fe4000f8e0215 */
[----:B------:R-:W-:-:S03]  /*bf70*/  IMAD.MOV.U32 R4, RZ, RZ, 0x1 ;  /* 0x00000001ff047424 */ /* 0x000fc600078e00ff */
[----:B------:R-:W-:Y:S02]  /*bf80*/  SEL R20, R6, R15, !P2 ;  /* 0x0000000f06147207 */ /* 0x000fe40005000000 */
[----:B------:R-:W-:Y:S01]  /*bf90*/  SEL R21, R15, R6, !P2 ;  /* 0x000000060f157207 */ /* 0x000fe20005000000 */
[----:B------:R-:W-:-:S07]  /*bfa0*/  IMAD.MOV.U32 R6, RZ, RZ, R14 ;  /* 0x000000ffff067224 */ /* 0x000fce00078e000e */
.L_x_303:
[----:B------:R-:W-:Y:S05]  /*bfb0*/  BSYNC B1 ;  /* 0x0000000000017941 */ /* 0x000fea0003800000 */
.L_x_302:
[----:B------:R-:W-:-:S13]  /*bfc0*/  LOP3.LUT P0, RZ, R4, 0xff, RZ, 0xc0, !PT ;  /* 0x000000ff04ff7812 */ /* 0x000fda000780c0ff */
[----:B------:R-:W-:Y:S05]  /*bfd0*/  @P0 BRA `(.L_x_306) ;  /* 0xfffffff400400947 */ /* 0x000fea000383ffff */
[----:B------:R-:W-:Y:S05]  /*bfe0*/  BSYNC B0 ;  /* 0x0000000000007941 */ /* 0x000fea0003800000 */
.L_x_295:
[----:B------:R-:W-:-:S03]  /*bff0*/  UMOV UR4, 0xffffffff ;  /* 0xffffffff00047882 */ /* 0x000fc60000000000 */
[----:B------:R-:W-:Y:S05]  /*c000*/  BRA.DIV UR4, `(.L_x_307) ;  /* 0x0000000a04107947 */ /* 0x000fea000b800000 */
[----:B------:R-:W-:-:S13]  /*c010*/  ELECT P6, URZ, PT ;  /* 0x00000000003f782f */ /* 0x000fda00038c0000 */
.L_x_328:
[----:B------:R-:W-:Y:S04]  /*c020*/  BSSY B0, `(.L_x_308) ;  /* 0x000006a000007945 */ /* 0x000fe80003800000 */
[----:B------:R-:W-:Y:S05]  /*c030*/  @!P6 BRA `(.L_x_309) ;  /* 0x0000000400a0e947 */ /* 0x000fea0003800000 */
[----:B------:R-:W-:-:S04]  /*c040*/  LOP3.LUT R19, R19, 0x2, RZ, 0xfc, !PT ;  /* 0x0000000213137812 */ /* 0x000fc800078efcff */
[----:B------:R-:W-:-:S13]  /*c050*/  ISETP.NE.AND P0, PT, R19, 0x3, PT ;  /* 0x000000031300780c */ /* 0x000fda0003f05270 */
[----:B------:R-:W-:Y:S05]  /*c060*/  @!P0 BRA `(.L_x_310) ;  /* 0x0000000000048947 */ /* 0x000fea0003800000 */
[----:B------:R-:W-:Y:S01]  /*c070*/  BPT.TRAP 0x1 ;  /* 0x000000040000795c */ /* 0x000fe20000300000 */
.L_x_310:
[----:B------:R-:W0:Y:S01]  /*c080*/  S2R R5, SR_CgaCtaId ;  /* 0x0000000000057919 */ /* 0x000e220000008800 */
[----:B------:R-:W-:Y:S02]  /*c090*/  MOV R2, 0x400 ;  /* 0x0000040000027802 */ /* 0x000fe40000000f00 */
[----:B------:R-:W-:Y:S02]  /*c0a0*/  SHF.L.U32 R4, R0, 0x1f, RZ ;  /* 0x0000001f00047819 */ /* 0x000fe400000006ff */
[----:B0-----:R-:W-:-:S05]  /*c0b0*/  LEA R2, R5, R2, 0x18 ;  /* 0x0000000205027211 */ /* 0x001fca00078ec0ff */
[----:B------:R-:W-:-:S04]  /*c0c0*/  VIADD R2, R2, 0x58 ;  /* 0x0000005802027836 */ /* 0x000fc80000000000 */
[C---:B------:R-:W-:Y:S02]  /*c0d0*/  IMAD R7, R3.reuse, 0x8, R2 ;  /* 0x0000000803077824 */ /* 0x040fe400078e0202 */
[----:B------:R-:W-:Y:S02]  /*c0e0*/  VIADD R3, R3, 0x1 ;  /* 0x0000000103037836 */ /* 0x000fe40000000000 */
[----:B------:R-:W0:Y:S03]  /*c0f0*/  SYNCS.PHASECHK.TRANS64.TRYWAIT P0, [R7+URZ], R4 ;  /* 0x00000004070075a7 */ /* 0x000e26000800017f */
[----:B------:R-:W-:-:S04]  /*c100*/  ISETP.NE.AND P1, PT, R3, 0xb, PT ;  /* 0x0000000b0300780c */ /* 0x000fc80003f25270 */
[----:B------:R-:W-:Y:S02]  /*c110*/  SEL R5, RZ, 0x1, P1 ;  /* 0x00000001ff057807 */ /* 0x000fe40000800000 */
[----:B------:R-:W-:Y:S02]  /*c120*/  SEL R3, R3, RZ, P1 ;  /* 0x000000ff03037207 */ /* 0x000fe40000800000 */
[----:B------:R-:W-:-:S03]  /*c130*/  LOP3.LUT R6, R0, R5, RZ, 0x3c, !PT ;  /* 0x0000000500067212 */ /* 0x000fc600078e3cff */
[----:B------:R-:W-:Y:S01]  /*c140*/  IMAD R8, R3, 0x8, R2 ;  /* 0x0000000803087824 */ /* 0x000fe200078e0202 */
[----:B------:R-:W-:Y:S01]  /*c150*/  SHF.L.U32 R5, R6, 0x1f, RZ ;  /* 0x0000001f06057819 */ /* 0x000fe200000006ff */
[----:B0-----:R-:W-:Y:S06]  /*c160*/  @!P0 BRA `(.L_x_311) ;  /* 0x0000000400d88947 */ /* 0x001fec0003800000 */
.L_x_329:
[----:B------:R-:W1:Y:S01]  /*c170*/  SYNCS.PHASECHK.TRANS64.TRYWAIT P0, [R8+URZ], R5 ;  /* 0x00000005080075a7 */ /* 0x000e62000800017f */
[----:B------:R-:W-:-:S05]  /*c180*/  VIADD R0, R3, 0x1 ;  /* 0x0000000103007836 */ /* 0x000fca0000000000 */
[----:B------:R-:W-:-:S04]  /*c190*/  ISETP.NE.AND P1, PT, R0, 0xb, PT ;  /* 0x0000000b0000780c */ /* 0x000fc80003f25270 */
[----:B------:R-:W-:Y:S02]  /*c1a0*/  SEL R3, RZ, 0x1, P1 ;  /* 0x00000001ff037807 */ /* 0x000fe40000800000 */
[----:B0-----:R-:W-:Y:S02]  /*c1b0*/  SEL R7, R0, RZ, P1 ;  /* 0x000000ff00077207 */ /* 0x001fe40000800000 */
[----:B------:R-:W-:Y:S02]  /*c1c0*/  LOP3.LUT R6, R6, R3, RZ, 0x3c, !PT ;  /* 0x0000000306067212 */ /* 0x000fe400078e3cff */
[----:B------:R-:W-:Y:S02]  /*c1d0*/  LEA R9, R7, R2, 0x3 ;  /* 0x0000000207097211 */ /* 0x000fe400078e18ff */
[----:B------:R-:W-:Y:S01]  /*c1e0*/  SHF.L.U32 R4, R6, 0x1f, RZ ;  /* 0x0000001f06047819 */ /* 0x000fe200000006ff */
[----:B-1----:R-:W-:Y:S06]  /*c1f0*/  @!P0 BRA `(.L_x_312) ;  /* 0x0000000400c88947 */ /* 0x002fec0003800000 */
.L_x_330:
[----:B------:R-:W1:Y:S01]  /*c200*/  SYNCS.PHASECHK.TRANS64.TRYWAIT P0, [R9+URZ], R4 ;  /* 0x00000004090075a7 */ /* 0x000e62000800017f */
[----:B------:R-:W-:-:S05]  /*c210*/  VIADD R0, R7, 0x1 ;  /* 0x0000000107007836 */ /* 0x000fca0000000000 */
[----:B------:R-:W-:-:S04]  /*c220*/  ISETP.NE.AND P1, PT, R0, 0xb, PT ;  /* 0x0000000b0000780c */ /* 0x000fc80003f25270 */
[----:B------:R-:W-:Y:S02]  /*c230*/  SEL R3, RZ, 0x1, P1 ;  /* 0x00000001ff037807 */ /* 0x000fe40000800000 */
[----:B------:R-:W-:Y:S02]  /*c240*/  SEL R7, R0, RZ, P1 ;  /* 0x000000ff00077207 */ /* 0x000fe40000800000 */
[----:B------:R-:W-:-:S03]  /*c250*/  LOP3.LUT R6, R6, R3, RZ, 0x3c, !PT ;  /* 0x0000000306067212 */ /* 0x000fc600078e3cff */
[----:B0-----:R-:W-:Y:S01]  /*c260*/  IMAD R8, R7, 0x8, R2 ;  /* 0x0000000807087824 */ /* 0x001fe200078e0202 */
[----:B------:R-:W-:Y:S01]  /*c270*/  SHF.L.U32 R5, R6, 0x1f, RZ ;  /* 0x0000001f06057819 */ /* 0x000fe200000006ff */
[----:B-1----:R-:W-:Y:S06]  /*c280*/  @!P0 BRA `(.L_x_313) ;  /* 0x0000000400b88947 */ /* 0x002fec0003800000 */
.L_x_331:
        /* <DEDUP_REMOVED lines=9> */
.L_x_332:
        /* <DEDUP_REMOVED lines=9> */
.L_x_333:
        /* <DEDUP_REMOVED lines=9> */
.L_x_334:
[----:B------:R-:W1:Y:S01]  /*c440*/  SYNCS.PHASECHK.TRANS64.TRYWAIT P0, [R9+URZ], R4 ;  /* 0x00000004090075a7 */ /* 0x000e62000800017f */
[----:B------:R-:W-:-:S05]  /*c450*/  VIADD R0, R7, 0x1 ;  /* 0x0000000107007836 */ /* 0x000fca0000000000 */
[----:B------:R-:W-:-:S04]  /*c460*/  ISETP.NE.AND P1, PT, R0, 0xb, PT ;  /* 0x0000000b0000780c */ /* 0x000fc80003f25270 */
[----:B------:R-:W-:Y:S02]  /*c470*/  SEL R3, RZ, 0x1, P1 ;  /* 0x00000001ff037807 */ /* 0x000fe40000800000 */
[----:B------:R-:W-:Y:S02]  /*c480*/  SEL R7, R0, RZ, P1 ;  /* 0x000000ff00077207 */ /* 0x000fe40000800000 */
[----:B------:R-:W-:Y:S02]  /*c490*/  LOP3.LUT R6, R6, R3, RZ, 0x3c, !PT ;  /* 0x0000000306067212 */ /* 0x000fe400078e3cff */
[----:B0-----:R-:W-:Y:S02]  /*c4a0*/  LEA R8, R7, R2, 0x3 ;  /* 0x0000000207087211 */ /* 0x001fe400078e18ff */
[----:B------:R-:W-:Y:S01]  /*c4b0*/  SHF.L.U32 R5, R6, 0x1f, RZ ;  /* 0x0000001f06057819 */ /* 0x000fe200000006ff */
[----:B-1----:R-:W-:Y:S06]  /*c4c0*/  @!P0 BRA `(.L_x_317) ;  /* 0x0000000400788947 */ /* 0x002fec0003800000 */
.L_x_335:
        /* <DEDUP_REMOVED lines=9> */
.L_x_336:
[----:B------:R-:W1:Y:S01]  /*c560*/  SYNCS.PHASECHK.TRANS64.TRYWAIT P0, [R9+URZ], R4 ;  /* 0x00000004090075a7 */ /* 0x000e62000800017f */
[----:B------:R-:W-:-:S05]  /*c570*/  VIADD R0, R7, 0x1 ;  /* 0x0000000107007836 */ /* 0x000fca0000000000 */
[----:B------:R-:W-:-:S04]  /*c580*/  ISETP.NE.AND P1, PT, R0, 0xb, PT ;  /* 0x0000000b0000780c */ /* 0x000fc80003f25270 */
[----:B------:R-:W-:Y:S02]  /*c590*/  SEL R3, RZ, 0x1, P1 ;  /* 0x00000001ff037807 */ /* 0x000fe40000800000 */
[----:B------:R-:W-:Y:S02]  /*c5a0*/  SEL R7, R0, RZ, P1 ;  /* 0x000000ff00077207 */ /* 0x000fe40000800000 */
[----:B------:R-:W-:-:S03]  /*c5b0*/  LOP3.LUT R11, R6, R3, RZ, 0x3c, !PT ;  /* 0x00000003060b7212 */ /* 0x000fc600078e3cff */
[----:B------:R-:W-:Y:S01]  /*c5c0*/  IMAD R6, R7, 0x8, R2 ;  /* 0x0000000807067824 */ /* 0x000fe200078e0202 */
[----:B0-----:R-:W-:Y:S01]  /*c5d0*/  SHF.L.U32 R5, R11, 0x1f, RZ ;  /* 0x0000001f0b057819 */ /* 0x001fe200000006ff */
[----:B-1----:R-:W-:Y:S06]  /*c5e0*/  @!P0 BRA `(.L_x_319) ;  /* 0x0000000400588947 */ /* 0x002fec0003800000 */
.L_x_337:
[----:B------:R-:W1:Y:S01]  /*c5f0*/  SYNCS.PHASECHK.TRANS64.TRYWAIT P0, [R6+URZ], R5 ;  /* 0x00000005060075a7 */ /* 0x000e62000800017f */
[----:B------:R-:W-:-:S05]  /*c600*/  VIADD R0, R7, 0x1 ;  /* 0x0000000107007836 */ /* 0x000fca0000000000 */
[----:B------:R-:W-:-:S04]  /*c610*/  ISETP.NE.AND P1, PT, R0, 0xb, PT ;  /* 0x0000000b0000780c */ /* 0x000fc80003f25270 */
[----:B0-----:R-:W-:Y:S02]  /*c620*/  SEL R4, RZ, 0x1, P1 ;  /* 0x00000001ff047807 */ /* 0x001fe40000800000 */
[----:B------:R-:W-:Y:S02]  /*c630*/  SEL R3, R0, RZ, P1 ;  /* 0x000000ff00037207 */ /* 0x000fe40000800000 */
[----:B------:R-:W-:Y:S01]  /*c640*/  LOP3.LUT R0, R11, R4, RZ, 0x3c, !PT ;  /* 0x000000040b007212 */ /* 0x000fe200078e3cff */
[----:B-1----:R-:W-:Y:S06]  /*c650*/  @!P0 BRA `(.L_x_320) ;  /* 0x0000000400508947 */ /* 0x002fec0003800000 */
.L_x_338:
[----:B------:R-:W-:Y:S01]  /*c660*/  IMAD R3, R3, 0x8, R2 ;  /* 0x0000000803037824 */ /* 0x000fe200078e0202 */
[----:B------:R-:W-:-:S07]  /*c670*/  SHF.L.U32 R0, R0, 0x1f, RZ ;  /* 0x0000001f00007819 */ /* 0x000fce00000006ff */
.L_x_321:
[----:B-1----:R1:W2:Y:S02]  /*c680*/  SYNCS.PHASECHK.TRANS64.TRYWAIT P0, [R3+URZ], R0 ;  /* 0x00000000030075a7 */ /* 0x0022a4000800017f */
[----:B--2---:R-:W-:Y:S05]  /*c690*/  @!P0 NANOSLEEP.SYNCS 0x989680 ;  /* 0x009896800000895d */ /* 0x004fea0003900000 */
[----:B------:R-:W2:Y:S02]  /*c6a0*/  @!P0 SYNCS.PHASECHK.TRANS64 P0, [R3+URZ], R0 ;  /* 0x00000000030085a7 */ /* 0x000ea4000800007f */
[----:B--2---:R-:W-:Y:S05]  /*c6b0*/  @!P0 BRA `(.L_x_321) ;  /* 0xfffffffc00f08947 */ /* 0x004fea000383ffff */
.L_x_309:
[----:B------:R-:W-:Y:S05]  /*c6c0*/  BSYNC B0 ;  /* 0x0000000000007941 */ /* 0x000fea0003800000 */
.L_x_308:
[----:B------:R-:W-:Y:S05]  /*c6d0*/  EXIT ;  /* 0x000000000000794d */ /* 0x000fea0003800000 */
.L_x_22:
[----:B----4-:R4:W0:Y:S02]  /*c6e0*/  SYNCS.PHASECHK.TRANS64.TRYWAIT P1, [R3+URZ], R0 ;  /* 0x00000000030075a7 */ /* 0x010824000802017f */
[----:B0-----:R-:W-:Y:S05]  /*c6f0*/  @!P1 NANOSLEEP.SYNCS 0x989680 ;  /* 0x009896800000995d */ /* 0x001fea0003900000 */
[----:B------:R-:W0:Y:S02]  /*c700*/  @!P1 SYNCS.PHASECHK.TRANS64 P1, [R3+URZ], R0 ;  /* 0x00000000030095a7 */ /* 0x000e24000802007f */
[----:B0-----:R-:W-:Y:S05]  /*c710*/  @!P1 BRA `(.L_x_22) ;  /* 0xfffffffc00f09947 */ /* 0x001fea000383ffff */
[----:B------:R-:W-:Y:S05]  /*c720*/  BRA `(.L_x_21) ;  /* 0xffffff4c00c07947 */ /* 0x000fea000383ffff */
.L_x_27:
[----:B-1----:R1:W3:Y:S02]  /*c730*/  SYNCS.PHASECHK.TRANS64.TRYWAIT P1, [R5+URZ], R4 ;  /* 0x00000004050075a7 */ /* 0x0022e4000802017f */
[----:B---3--:R-:W-:Y:S05]  /*c740*/  @!P1 NANOSLEEP.SYNCS 0x989680 ;  /* 0x009896800000995d */ /* 0x008fea0003900000 */
[----:B------:R-:W3:Y:S02]  /*c750*/  @!P1 SYNCS.PHASECHK.TRANS64 P1, [R5+URZ], R4 ;  /* 0x00000004050095a7 */ /* 0x000ee4000802007f */
[----:B---3--:R-:W-:Y:S05]  /*c760*/  @!P1 BRA `(.L_x_27) ;  /* 0xfffffffc00f09947 */ /* 0x008fea000383ffff */
[----:B------:R-:W-:Y:S05]  /*c770*/  BRA `(.L_x_26) ;  /* 0xffffff5000a07947 */ /* 0x000fea000383ffff */
.L_x_296:
[----:B------:R-:W-:Y:S01]  /*c780*/  BSSY B1, `(.L_x_322) ;  /* 0x0000006000017945 */ /* 0x000fe20003800000 */
[----:B------:R-:W-:-:S07]  /*c790*/  IMAD.MOV.U32 R15, RZ, RZ, -0x1 ;  /* 0xffffffffff0f7424 */ /* 0x000fce00078e00ff */
[----:B------:R-:W-:Y:S05]  /*c7a0*/  WARPSYNC.COLLECTIVE R15, `(.L_x_323) ;  /* 0x000000000f0c7348 */ /* 0x000fea0003c00000 */
[----:B------:R-:W-:Y:S02]  /*c7b0*/  ELECT P6, UR62, PT ;  /* 0x00000000003e782f */ /* 0x000fe400038c0000 */
[----:B------:R-:W-:Y:S01]  /*c7c0*/  MOV R14, UR62 ;  /* 0x0000003e000e7c02 */ /* 0x000fe20008000f00 */
[----:B------:R-:W-:Y:S10]  /*c7d0*/  ENDCOLLECTIVE ;  /* 0x000000000000791b */ /* 0x000ff40003800000 */
.L_x_323:
[----:B------:R-:W-:Y:S05]  /*c7e0*/  BSYNC B1 ;  /* 0x0000000000017941 */ /* 0x000fea0003800000 */
.L_x_322:
[----:B------:R-:W-:Y:S05]  /*c7f0*/  BRA `(.L_x_324) ;  /* 0xffffffec00447947 */ /* 0x000fea000383ffff */
.L_x_299:
[----:B-1----:R1:W2:Y:S02]  /*c800*/  SYNCS.PHASECHK.TRANS64.TRYWAIT P0, [R23+URZ+0x58], R14 ;  /* 0x0000580e170075a7 */ /* 0x0022a4000800017f */
[----:B--2---:R-:W-:Y:S05]  /*c810*/  @!P0 NANOSLEEP.SYNCS 0x989680 ;  /* 0x009896800000895d */ /* 0x004fea0003900000 */
[----:B------:R-:W2:Y:S02]  /*c820*/  @!P0 SYNCS.PHASECHK.TRANS64 P0, [R23+URZ+0x58], R14 ;  /* 0x0000580e170085a7 */ /* 0x000ea4000800007f */
[----:B--2---:R-:W-:Y:S05]  /*c830*/  @!P0 BRA `(.L_x_299) ;  /* 0xfffffffc00f08947 */ /* 0x004fea000383ffff */
[----:B------:R-:W-:Y:S05]  /*c840*/  BRA `(.L_x_325) ;  /* 0xffffffec007c7947 */ /* 0x000fea000383ffff */
.L_x_307:
[----:B------:R-:W-:Y:S01]  /*c850*/  BSSY B0, `(.L_x_326) ;  /* 0x0000006000007945 */ /* 0x000fe20003800000 */
[----:B------:R-:W-:-:S07]  /*c860*/  IMAD.MOV.U32 R15, RZ, RZ, -0x1 ;  /* 0xffffffffff0f7424 */ /* 0x000fce00078e00ff */
[----:B------:R-:W-:Y:S05]  /*c870*/  WARPSYNC.COLLECTIVE R15, `(.L_x_327) ;  /* 0x000000000f0c7348 */ /* 0x000fea0003c00000 */
[----:B------:R-:W-:Y:S02]  /*c880*/  ELECT P6, UR62, PT ;  /* 0x00000000003e782f */ /* 0x000fe400038c0000 */
[----:B------:R-:W-:Y:S01]  /*c890*/  MOV R14, UR62 ;  /* 0x0000003e000e7c02 */ /* 0x000fe20008000f00 */
[----:B------:R-:W-:Y:S10]  /*c8a0*/  ENDCOLLECTIVE ;  /* 0x000000000000791b */ /* 0x000ff40003800000 */
.L_x_327:
[----:B------:R-:W-:Y:S05]  /*c8b0*/  BSYNC B0 ;  /* 0x0000000000007941 */ /* 0x000fea0003800000 */
.L_x_326:
[----:B------:R-:W-:Y:S05]  /*c8c0*/  BRA `(.L_x_328) ;  /* 0xfffffff400d47947 */ /* 0x000fea000383ffff */
.L_x_311:
[----:B0-----:R0:W1:Y:S02]  /*c8d0*/  SYNCS.PHASECHK.TRANS64.TRYWAIT P0, [R7+URZ], R4 ;  /* 0x00000004070075a7 */ /* 0x001064000800017f */
[----:B-1----:R-:W-:Y:S05]  /*c8e0*/  @!P0 NANOSLEEP.SYNCS 0x989680 ;  /* 0x009896800000895d */ /* 0x002fea0003900000 */
[----:B------:R-:W1:Y:S02]  /*c8f0*/  @!P0 SYNCS.PHASECHK.TRANS64 P0, [R7+URZ], R4 ;  /* 0x00000004070085a7 */ /* 0x000e64000800007f */
[----:B-1----:R-:W-:Y:S05]  /*c900*/  @!P0 BRA `(.L_x_311) ;  /* 0xfffffffc00f08947 */ /* 0x002fea000383ffff */
[----:B------:R-:W-:Y:S05]  /*c910*/  BRA `(.L_x_329) ;  /* 0xfffffff800147947 */ /* 0x000fea000383ffff */
.L_x_312:
[----:B0-----:R0:W1:Y:S02]  /*c920*/  SYNCS.PHASECHK.TRANS64.TRYWAIT P0, [R8+URZ], R5 ;  /* 0x00000005080075a7 */ /* 0x001064000800017f */
[----:B-1----:R-:W-:Y:S05]  /*c930*/  @!P0 NANOSLEEP.SYNCS 0x989680 ;  /* 0x009896800000895d */ /* 0x002fea0003900000 */
[----:B------:R-:W1:Y:S02]  /*c940*/  @!P0 SYNCS.PHASECHK.TRANS64 P0, [R8+URZ], R5 ;  /* 0x00000005080085a7 */ /* 0x000e64000800007f */
[----:B-1----:R-:W-:Y:S05]  /*c950*/  @!P0 BRA `(.L_x_312) ;  /* 0xfffffffc00f08947 */ /* 0x002fea000383ffff */
[----:B------:R-:W-:Y:S05]  /*c960*/  BRA `(.L_x_330) ;  /* 0xfffffff800247947 */ /* 0x000fea000383ffff */
.L_x_313:
[----:B0-----:R0:W1:Y:S02]  /*c970*/  SYNCS.PHASECHK.TRANS64.TRYWAIT P0, [R9+URZ], R4 ;  /* 0x00000004090075a7 */ /* 0x001064000800017f */
[----:B-1----:R-:W-:Y:S05]  /*c980*/  @!P0 NANOSLEEP.SYNCS 0x989680 ;  /* 0x009896800000895d */ /* 0x002fea0003900000 */
[----:B------:R-:W1:Y:S02]  /*c990*/  @!P0 SYNCS.PHASECHK.TRANS64 P0, [R9+URZ], R4 ;  /* 0x00000004090085a7 */ /* 0x000e64000800007f */
[----:B-1----:R-:W-:Y:S05]  /*c9a0*/  @!P0 BRA `(.L_x_313) ;  /* 0xfffffffc00f08947 */ /* 0x002fea000383ffff */
[----:B------:R-:W-:Y:S05]  /*c9b0*/  BRA `(.L_x_331) ;  /* 0xfffffff800347947 */ /* 0x000fea000383ffff */
.L_x_314:
[----:B0-----:R0:W1:Y:S02]  /*c9c0*/  SYNCS.PHASECHK.TRANS64.TRYWAIT P0, [R8+URZ], R5 ;  /* 0x00000005080075a7 */ /* 0x001064000800017f */
[----:B-1----:R-:W-:Y:S05]  /*c9d0*/  @!P0 NANOSLEEP.SYNCS 0x989680 ;  /* 0x009896800000895d */ /* 0x002fea0003900000 */
[----:B------:R-:W1:Y:S02]  /*c9e0*/  @!P0 SYNCS.PHASECHK.TRANS64 P0, [R8+URZ], R5 ;  /* 0x00000005080085a7 */ /* 0x000e64000800007f */
[----:B-1----:R-:W-:Y:S05]  /*c9f0*/  @!P0 BRA `(.L_x_314) ;  /* 0xfffffffc00f08947 */ /* 0x002fea000383ffff */
[----:B------:R-:W-:Y:S05]  /*ca00*/  BRA `(.L_x_332) ;  /* 0xfffffff800447947 */ /* 0x000fea000383ffff */
.L_x_315:
[----:B0-----:R0:W1:Y:S02]  /*ca10*/  SYNCS.PHASECHK.TRANS64.TRYWAIT P0, [R9+URZ], R4 ;  /* 0x00000004090075a7 */ /* 0x001064000800017f */
[----:B-1----:R-:W-:Y:S05]  /*ca20*/  @!P0 NANOSLEEP.SYNCS 0x989680 ;  /* 0x009896800000895d */ /* 0x002fea0003900000 */
[----:B------:R-:W1:Y:S02]  /*ca30*/  @!P0 SYNCS.PHASECHK.TRANS64 P0, [R9+URZ], R4 ;  /* 0x00000004090085a7 */ /* 0x000e64000800007f */
[----:B-1----:R-:W-:Y:S05]  /*ca40*/  @!P0 BRA `(.L_x_315) ;  /* 0xfffffffc00f08947 */ /* 0x002fea000383ffff */
[----:B------:R-:W-:Y:S05]  /*ca50*/  BRA `(.L_x_333) ;  /* 0xfffffff800547947 */ /* 0x000fea000383ffff */
.L_x_316:
[----:B0-----:R0:W1:Y:S02]  /*ca60*/  SYNCS.PHASECHK.TRANS64.TRYWAIT P0, [R8+URZ], R5 ;  /* 0x00000005080075a7 */ /* 0x001064000800017f */
[----:B-1----:R-:W-:Y:S05]  /*ca70*/  @!P0 NANOSLEEP.SYNCS 0x989680 ;  /* 0x009896800000895d */ /* 0x002fea0003900000 */
[----:B------:R-:W1:Y:S02]  /*ca80*/  @!P0 SYNCS.PHASECHK.TRANS64 P0, [R8+URZ], R5 ;  /* 0x00000005080085a7 */ /* 0x000e64000800007f */
[----:B-1----:R-:W-:Y:S05]  /*ca90*/  @!P0 BRA `(.L_x_316) ;  /* 0xfffffffc00f08947 */ /* 0x002fea000383ffff */
[----:B------:R-:W-:Y:S05]  /*caa0*/  BRA `(.L_x_334) ;  /* 0xfffffff800647947 */ /* 0x000fea000383ffff */
.L_x_317:
[----:B0-----:R0:W1:Y:S02]  /*cab0*/  SYNCS.PHASECHK.TRANS64.TRYWAIT P0, [R9+URZ], R4 ;  /* 0x00000004090075a7 */ /* 0x001064000800017f */
[----:B-1----:R-:W-:Y:S05]  /*cac0*/  @!P0 NANOSLEEP.SYNCS 0x989680 ;  /* 0x009896800000895d */ /* 0x002fea0003900000 */
[----:B------:R-:W1:Y:S02]  /*cad0*/  @!P0 SYNCS.PHASECHK.TRANS64 P0, [R9+URZ], R4 ;  /* 0x00000004090085a7 */ /* 0x000e64000800007f */
[----:B-1----:R-:W-:Y:S05]  /*cae0*/  @!P0 BRA `(.L_x_317) ;  /* 0xfffffffc00f08947 */ /* 0x002fea000383ffff */
[----:B------:R-:W-:Y:S05]  /*caf0*/  BRA `(.L_x_335) ;  /* 0xfffffff800747947 */ /* 0x000fea000383ffff */
.L_x_318:
[----:B0-----:R0:W1:Y:S02]  /*cb00*/  SYNCS.PHASECHK.TRANS64.TRYWAIT P0, [R8+URZ], R5 ;  /* 0x00000005080075a7 */ /* 0x001064000800017f */
[----:B-1----:R-:W-:Y:S05]  /*cb10*/  @!P0 NANOSLEEP.SYNCS 0x989680 ;  /* 0x009896800000895d */ /* 0x002fea0003900000 */
[----:B------:R-:W1:Y:S02]  /*cb20*/  @!P0 SYNCS.PHASECHK.TRANS64 P0, [R8+URZ], R5 ;  /* 0x00000005080085a7 */ /* 0x000e64000800007f */
[----:B-1----:R-:W-:Y:S05]  /*cb30*/  @!P0 BRA `(.L_x_318) ;  /* 0xfffffffc00f08947 */ /* 0x002fea000383ffff */
[----:B------:R-:W-:Y:S05]  /*cb40*/  BRA `(.L_x_336) ;  /* 0xfffffff800847947 */ /* 0x000fea000383ffff */
.L_x_319:
[----:B0-----:R0:W1:Y:S02]  /*cb50*/  SYNCS.PHASECHK.TRANS64.TRYWAIT P0, [R9+URZ], R4 ;  /* 0x00000004090075a7 */ /* 0x001064000800017f */
[----:B-1----:R-:W-:Y:S05]  /*cb60*/  @!P0 NANOSLEEP.SYNCS 0x989680 ;  /* 0x009896800000895d */ /* 0x002fea0003900000 */
[----:B------:R-:W1:Y:S02]  /*cb70*/  @!P0 SYNCS.PHASECHK.TRANS64 P0, [R9+URZ], R4 ;  /* 0x00000004090085a7 */ /* 0x000e64000800007f */
[----:B-1----:R-:W-:Y:S05]  /*cb80*/  @!P0 BRA `(.L_x_319) ;  /* 0xfffffffc00f08947 */ /* 0x002fea000383ffff */
[----:B------:R-:W-:Y:S05]  /*cb90*/  BRA `(.L_x_337) ;  /* 0xfffffff800947947 */ /* 0x000fea000383ffff */
.L_x_320:
[----:B0-----:R0:W1:Y:S02]  /*cba0*/  SYNCS.PHASECHK.TRANS64.TRYWAIT P0, [R6+URZ], R5 ;  /* 0x00000005060075a7 */ /* 0x001064000800017f */
[----:B-1----:R-:W-:Y:S05]  /*cbb0*/  @!P0 NANOSLEEP.SYNCS 0x989680 ;  /* 0x009896800000895d */ /* 0x002fea0003900000 */
[----:B------:R-:W1:Y:S02]  /*cbc0*/  @!P0 SYNCS.PHASECHK.TRANS64 P0, [R6+URZ], R5 ;  /* 0x00000005060085a7 */ /* 0x000e64000800007f */
[----:B-1----:R-:W-:Y:S05]  /*cbd0*/  @!P0 BRA `(.L_x_320) ;  /* 0xfffffffc00f08947 */ /* 0x002fea000383ffff */
[----:B------:R-:W-:Y:S05]  /*cbe0*/  BRA `(.L_x_338) ;  /* 0xfffffff8009c7947 */ /* 0x000fea000383ffff */
.L_x_339:
[----:B------:R-:W-:-:S00]  /*cbf0*/  BRA `(.L_x_339) ;  /* 0xfffffffc00fc7947 */ /* 0x000fc0000383ffff */
[----:B------:R-:W-:-:S00]  /*cc00*/  NOP ;  /* 0x0000000000007918 */ /* 0x000fc00000000000 */
[----:B------:R-:W-:-:S00]  /*cc10*/  NOP ;  /* 0x0000000000007918 */ /* 0x000fc00000000000 */
[----:B------:R-:W-:-:S00]  /*cc20*/  NOP ;  /* 0x0000000000007918 */ /* 0x000fc00000000000 */
[----:B------:R-:W-:-:S00]  /*cc30*/  NOP ;  /* 0x0000000000007918 */ /* 0x000fc00000000000 */
[----:B------:R-:W-:-:S00]  /*cc40*/  NOP ;  /* 0x0000000000007918 */ /* 0x000fc00000000000 */
[----:B------:R-:W-:-:S00]  /*cc50*/  NOP ;  /* 0x0000000000007918 */ /* 0x000fc00000000000 */
[----:B------:R-:W-:-:S00]  /*cc60*/  NOP ;  /* 0x0000000000007918 */ /* 0x000fc00000000000 */
[----:B------:R-:W-:-:S00]  /*cc70*/  NOP ;  /* 0x0000000000007918 */ /* 0x000fc00000000000 */
.L_x_340:


//--------------------- .nv.global.init           --------------------------
	.section	.nv.global.init,"aw",@progbits
.nv.global.init:
	.type		$str$22,@object
	.size		$str$22,($str$23 - $str$22)
$str$22:
        /*0000*/ 	.byte	0x6b, 0x5f, 0x74, 0x69, 0x6c, 0x65, 0x5f, 0x63, 0x6f, 0x75, 0x6e, 0x74, 0x20, 0x3e, 0x3d, 0x20
        /*0010*/ 	.byte	0x31, 0x00
	.type		$str$23,@object
	.size		$str$23,(__unnamed_1 - $str$23)
$str$23:
        /*0012*/ 	.byte	0x2f, 0x74, 0x6d, 0x70, 0x2f, 0x63, 0x75, 0x74, 0x6c, 0x61, 0x73, 0x73, 0x5f, 0x73, 0x77, 0x65
        /*0022*/ 	.byte	0x65, 0x70, 0x5f, 0x73, 0x72, 0x63, 0x2f, 0x69, 0x6e, 0x63, 0x6c, 0x75, 0x64, 0x65, 0x2f, 0x63
        /*0032*/ 	.byte	0x75, 0x74, 0x6c, 0x61, 0x73, 0x73, 0x2f, 0x67, 0x65, 0x6d, 0x6d, 0x2f, 0x63, 0x6f, 0x6c, 0x6c
        /*0042*/ 	.byte	0x65, 0x63, 0x74, 0x69, 0x76, 0x65, 0x2f, 0x73, 0x6d, 0x39, 0x30, 0x5f, 0x6d, 0x6d, 0x61, 0x5f
        /*0052*/ 	.byte	0x74, 0x6d, 0x61, 0x5f, 0x67, 0x6d, 0x6d, 0x61, 0x5f, 0x73, 0x73, 0x5f, 0x77, 0x61, 0x72, 0x70
        /*0062*/ 	.byte	0x73, 0x70, 0x65, 0x63, 0x69, 0x61, 0x6c, 0x69, 0x7a, 0x65, 0x64, 0x2e, 0x68, 0x70, 0x70, 0x00
	.type		__unnamed_1,@object
	.size		__unnamed_1,(.L_0 - __unnamed_1)
__unnamed_1:
        /*0072*/ 	.byte	0x76, 0x6f, 0x69, 0x64, 0x20, 0x63, 0x75, 0x74, 0x6c, 0x61, 0x73, 0x73, 0x3a, 0x3a, 0x67, 0x65
        /* <DEDUP_REMOVED lines=180> */
        /*0bc2*/ 	.byte	0x65, 0x6e, 0x74, 0x69, 0x74, 0x79, 0x5d, 0x00
.L_0:


//--------------------- .nv.shared._ZN7cutlass13device_kernelINS_4gemm6kernel13GemmUniversalIN4cute5tupleIJiiiiEEENS1_10collective13CollectiveMmaINS1_34MainloopSm90TmaGmmaWarpSpecializedILi11ENS5_IJNS4_1CILi2EEENSA_ILi1EEESC_EEENS1_35KernelTmaWarpSpecializedCooperativeEEENS5_IJNSA_ILi192EEENSA_ILi128EEENSA_ILi32EEEEEENS_6half_tENS5_IJlSC_lEEESK_SL_NS4_8TiledMMAINS4_8MMA_AtomIJNS4_4SM904GMMA26MMA_64x128x16_F32F16F16_SSILNSP_5MajorE0ELSR_0ELNSP_7ScaleInE1ELSS_1EEEEEENS4_6LayoutISD_NS5_IJSC_NSA_ILi0EEESW_EEEEENS5_IJNS4_10UnderscoreESZ_SZ_EEEEENS4_13SM90_TMA_LOADENS4_14ComposedLayoutINS4_7SwizzleILi2ELi4ELi3EEENS4_18smem_ptr_flag_bitsILi16EEENSV_INS5_IJNSA_ILi8EEESI_EEENS5_IJSI_SC_EEEEEEEvNS4_8identityENS4_23SM90_TMA_LOAD_MULTICASTES1C_vS1D_EENS_8epilogue10collective6detail29Sm90TmaWarpSpecializedAdapterINS1H_15DefaultEpilogueISK_SL_SL_NS1G_6thread17LinearCombinationISK_Li1EffLNS1L_9ScaleType4KindE0ELNS_15FloatRoundStyleE2ESK_EENS1_15EpilogueDefaultEEEEEvvEEEEvNT_6ParamsE --------------------------
	.section	.nv.shared._ZN7cutlass13device_kernelINS_4gemm6kernel13GemmUniversalIN4cute5tupleIJiiiiEEENS1_10collective13CollectiveMmaINS1_34MainloopSm90TmaGmmaWarpSpecializedILi11ENS5_IJNS4_1CILi2EEENSA_ILi1EEESC_EEENS1_35KernelTmaWarpSpecializedCooperativeEEENS5_IJNSA_ILi192EEENSA_ILi128EEENSA_ILi32EEEEEENS_6half_tENS5_IJlSC_lEEESK_SL_NS4_8TiledMMAINS4_8MMA_AtomIJNS4_4SM904GMMA26MMA_64x128x16_F32F16F16_SSILNSP_5MajorE0ELSR_0ELNSP_7ScaleInE1ELSS_1EEEEEENS4_6LayoutISD_NS5_IJSC_NSA_ILi0EEESW_EEEEENS5_IJNS4_10UnderscoreESZ_SZ_EEEEENS4_13SM90_TMA_LOADENS4_14ComposedLayoutINS4_7SwizzleILi2ELi4ELi3EEENS4_18smem_ptr_flag_bitsILi16EEENSV_INS5_IJNSA_ILi8EEESI_EEENS5_IJSI_SC_EEEEEEEvNS4_8identityENS4_23SM90_TMA_LOAD_MULTICASTES1C_vS1D_EENS_8epilogue10collective6detail29Sm90TmaWarpSpecializedAdapterINS1H_15DefaultEpilogueISK_SL_SL_NS1G_6thread17LinearCombinationISK_Li1EffLNS1L_9ScaleType4KindE0ELNS_15FloatRoundStyleE2ESK_EENS1_15EpilogueDefaultEEEEEvvEEEEvNT_6ParamsE,"aw",@nobits
	.sectionflags	@""
	.align	16
	.zero		1024


//--------------------- .nv.shared.reserved.0     --------------------------
	.section	.nv.shared.reserved.0,"aw",@nobits
	.weak		__nv_reservedSMEM_offset_0_alias
	.size		__nv_reservedSMEM_offset_0_alias, 0, 0
	.other		__nv_reservedSMEM_offset_0_alias,@"STO_CUDA_RESERVED_SHARED STV_DEFAULT"
__nv_reservedSMEM_offset_0_alias:
	.zero		0


//--------------------- .nv.global                --------------------------
	.section	.nv.global,"aw",@nobits
.nv.global:
	.type		_ZN39_INTERNAL_42280ab8_4_k_cu_5493c808_50844cute1_E,@object
	.size		_ZN39_INTERNAL_42280ab8_4_k_cu_5493c808_50844cute1_E,(_ZN39_INTERNAL_42280ab8_4_k_cu_5493c808_50844cuda3std3__45__cpo6cbeginE - _ZN39_INTERNAL_42280ab8_4_k_cu_5493c808_50844cute1_E)
_ZN39_INTERNAL_42280ab8_4_k_cu_5493c808_50844cute1_E:
	.zero		1
	.type		_ZN39_INTERNAL_42280ab8_4_k_cu_5493c808_50844cuda3std3__45__cpo6cbeginE,@object
	.size		_ZN39_INTERNAL_42280ab8_4_k_cu_5493c808_50844cuda3std3__45__cpo6cbeginE,(_ZN39_INTERNAL_42280ab8_4_k_cu_5493c808_50844cuda3std3__48in_placeE - _ZN39_INTERNAL_42280ab8_4_k_cu_5493c808_50844cuda3std3__45__cpo6cbeginE)
_ZN39_INTERNAL_42280ab8_4_k_cu_5493c808_50844cuda3std3__45__cpo6cbeginE:
	.zero		1
	.type		_ZN39_INTERNAL_42280ab8_4_k_cu_5493c808_50844cuda3std3__48in_placeE,@object
	.size		_ZN39_INTERNAL_42280ab8_4_k_cu_5493c808_50844cuda3std3__48in_placeE,(_ZN39_INTERNAL_42280ab8_4_k_cu_5493c808_50844cuda3std6ranges3__45__cpo9iter_moveE - _ZN39_INTERNAL_42280ab8_4_k_cu_5493c808_50844cuda3std3__48in_placeE)
_ZN39_INTERNAL_42280ab8_4_k_cu_5493c808_50844cuda3std3__48in_placeE:
	.zero		1
	.type		_ZN39_INTERNAL_42280ab8_4_k_cu_5493c808_50844cuda3std6ranges3__45__cpo9iter_moveE,@object
	.size		_ZN39_INTERNAL_42280ab8_4_k_cu_5493c808_50844cuda3std6ranges3__45__cpo9iter_moveE,(_ZN39_INTERNAL_42280ab8_4_k_cu_5493c808_50844cuda3std3__45__cpo5beginE - _ZN39_INTERNAL_42280ab8_4_k_cu_5493c808_50844cuda3std6ranges3__45__cpo9iter_moveE)
_ZN39_INTERNAL_42280ab8_4_k_cu_5493c808_50844cuda3std6ranges3__45__cpo9iter_moveE:
	.zero		1
	.type		_ZN39_INTERNAL_42280ab8_4_k_cu_5493c808_50844cuda3std3__45__cpo5beginE,@object
	.size		_ZN39_INTERNAL_42280ab8_4_k_cu_5493c808_50844cuda3std3__45__cpo5beginE,(_ZN39_INTERNAL_42280ab8_4_k_cu_5493c808_50844cuda3std3__441_GLOBAL__N__42280ab8_4_k_cu_5493c808_50846ignoreE - _ZN39_INTERNAL_42280ab8_4_k_cu_5493c808_50844cuda3std3__45__cpo5beginE)
_ZN39_INTERNAL_42280ab8_4_k_cu_5493c808_50844cuda3std3__45__cpo5beginE:
	.zero		1
	.type		_ZN39_INTERNAL_42280ab8_4_k_cu_5493c808_50844cuda3std3__441_GLOBAL__N__42280ab8_4_k_cu_5493c808_50846ignoreE,@object
	.size		_ZN39_INTERNAL_42280ab8_4_k_cu_5493c808_50844cuda3std3__441_GLOBAL__N__42280ab8_4_k_cu_5493c808_50846ignoreE,(_ZN39_INTERNAL_42280ab8_4_k_cu_5493c808_50844cute7productE - _ZN39_INTERNAL_42280ab8_4_k_cu_5493c808_50844cuda3std3__441_GLOBAL__N__42280ab8_4_k_cu_5493c808_50846ignoreE)
_ZN39_INTERNAL_42280ab8_4_k_cu_5493c808_50844cuda3std3__441_GLOBAL__N__42280ab8_4_k_cu_5493c808_50846ignoreE:
	.zero		1
	.type		_ZN39_INTERNAL_42280ab8_4_k_cu_5493c808_50844cute7productE,@object
	.size		_ZN39_INTERNAL_42280ab8_4_k_cu_5493c808_50844cute7productE,(_ZN39_INTERNAL_42280ab8_4_k_cu_5493c808_50844cuda3std3__45__cpo3endE - _ZN39_INTERNAL_42280ab8_4_k_cu_5493c808_50844cute7productE)
_ZN39_INTERNAL_42280ab8_4_k_cu_5493c808_50844cute7productE:
	.zero		1
	.type		_ZN39_INTERNAL_42280ab8_4_k_cu_5493c808_50844cuda3std3__45__cpo3endE,@object
	.size		_ZN39_INTERNAL_42280ab8_4_k_cu_5493c808_50844cuda3std3__45__cpo3endE,(_ZN39_INTERNAL_42280ab8_4_k_cu_5493c808_50844cuda3std3__419piecewise_constructE - _ZN39_INTERNAL_42280ab8_4_k_cu_5493c808_50844cuda3std3__45__cpo3endE)
_ZN39_INTERNAL_42280ab8_4_k_cu_5493c808_50844cuda3std3__45__cpo3endE:
	.zero		1
	.type		_ZN39_INTERNAL_42280ab8_4_k_cu_5493c808_50844cuda3std3__419piecewise_constructE,@object
	.size		_ZN39_INTERNAL_42280ab8_4_k_cu_5493c808_50844cuda3std3__419piecewise_constructE,(_ZN39_INTERNAL_42280ab8_4_k_cu_5493c808_50844cuda3std3__45__cpo4cendE - _ZN39_INTERNAL_42280ab8_4_k_cu_5493c808_50844cuda3std3__419piecewise_constructE)
_ZN39_INTERNAL_42280ab8_4_k_cu_5493c808_50844cuda3std3__419piecewise_constructE:
	.zero		1
	.type		_ZN39_INTERNAL_42280ab8_4_k_cu_5493c808_50844cuda3std3__45__cpo4cendE,@object
	.size		_ZN39_INTERNAL_42280ab8_4_k_cu_5493c808_50844cuda3std3__45__cpo4cendE,(_ZN39_INTERNAL_42280ab8_4_k_cu_5493c808_50844cuda3std6ranges3__45__cpo4swapE - _ZN39_INTERNAL_42280ab8_4_k_cu_5493c808_50844cuda3std3__45__cpo4cendE)
_ZN39_INTERNAL_42280ab8_4_k_cu_5493c808_50844cuda3std3__45__cpo4cendE:
	.zero		1
	.type		_ZN39_INTERNAL_42280ab8_4_k_cu_5493c808_50844cuda3std6ranges3__45__cpo4swapE,@object
	.size		_ZN39_INTERNAL_42280ab8_4_k_cu_5493c808_50844cuda3std6ranges3__45__cpo4swapE,(.L_8 - _ZN39_INTERNAL_42280ab8_4_k_cu_5493c808_50844cuda3std6ranges3__45__cpo4swapE)
_ZN39_INTERNAL_42280ab8_4_k_cu_5493c808_50844cuda3std6ranges3__45__cpo4swapE:
	.zero		1
.L_8:


//--------------------- .nv.constant0._ZN7cutlass13device_kernelINS_4gemm6kernel13GemmUniversalIN4cute5tupleIJiiiiEEENS1_10collective13CollectiveMmaINS1_34MainloopSm90TmaGmmaWarpSpecializedILi11ENS5_IJNS4_1CILi2EEENSA_ILi1EEESC_EEENS1_35KernelTmaWarpSpecializedCooperativeEEENS5_IJNSA_ILi192EEENSA_ILi128EEENSA_ILi32EEEEEENS_6half_tENS5_IJlSC_lEEESK_SL_NS4_8TiledMMAINS4_8MMA_AtomIJNS4_4SM904GMMA26MMA_64x128x16_F32F16F16_SSILNSP_5MajorE0ELSR_0ELNSP_7ScaleInE1ELSS_1EEEEEENS4_6LayoutISD_NS5_IJSC_NSA_ILi0EEESW_EEEEENS5_IJNS4_10UnderscoreESZ_SZ_EEEEENS4_13SM90_TMA_LOADENS4_14ComposedLayoutINS4_7SwizzleILi2ELi4ELi3EEENS4_18smem_ptr_flag_bitsILi16EEENSV_INS5_IJNSA_ILi8EEESI_EEENS5_IJSI_SC_EEEEEEEvNS4_8identityENS4_23SM90_TMA_LOAD_MULTICASTES1C_vS1D_EENS_8epilogue10collective6detail29Sm90TmaWarpSpecializedAdapterINS1H_15DefaultEpilogueISK_SL_SL_NS1G_6thread17LinearCombinationISK_Li1EffLNS1L_9ScaleType4KindE0ELNS_15FloatRoundStyleE2ESK_EENS1_15EpilogueDefaultEEEEEvvEEEEvNT_6ParamsE --------------------------
	.section	.nv.constant0._ZN7cutlass13device_kernelINS_4gemm6kernel13GemmUniversalIN4cute5tupleIJiiiiEEENS1_10collective13CollectiveMmaINS1_34MainloopSm90TmaGmmaWarpSpecializedILi11ENS5_IJNS4_1CILi2EEENSA_ILi1EEESC_EEENS1_35KernelTmaWarpSpecializedCooperativeEEENS5_IJNSA_ILi192EEENSA_ILi128EEENSA_ILi32EEEEEENS_6half_tENS5_IJlSC_lEEESK_SL_NS4_8TiledMMAINS4_8MMA_AtomIJNS4_4SM904GMMA26MMA_64x128x16_F32F16F16_SSILNSP_5MajorE0ELSR_0ELNSP_7ScaleInE1ELSS_1EEEEEENS4_6LayoutISD_NS5_IJSC_NSA_ILi0EEESW_EEEEENS5_IJNS4_10UnderscoreESZ_SZ_EEEEENS4_13SM90_TMA_LOADENS4_14ComposedLayoutINS4_7SwizzleILi2ELi4ELi3EEENS4_18smem_ptr_flag_bitsILi16EEENSV_INS5_IJNSA_ILi8EEESI_EEENS5_IJSI_SC_EEEEEEEvNS4_8identityENS4_23SM90_TMA_LOAD_MULTICASTES1C_vS1D_EENS_8epilogue10collective6detail29Sm90TmaWarpSpecializedAdapterINS1H_15DefaultEpilogueISK_SL_SL_NS1G_6thread17LinearCombinationISK_Li1EffLNS1L_9ScaleType4KindE0ELNS_15FloatRoundStyleE2ESK_EENS1_15EpilogueDefaultEEEEEvvEEEEvNT_6ParamsE,"a",@progbits
	.sectionflags	@""
	.align	4
.nv.constant0._ZN7cutlass13device_kernelINS_4gemm6kernel13GemmUniversalIN4cute5tupleIJiiiiEEENS1_10collective13CollectiveMmaINS1_34MainloopSm90TmaGmmaWarpSpecializedILi11ENS5_IJNS4_1CILi2EEENSA_ILi1EEESC_EEENS1_35KernelTmaWarpSpecializedCooperativeEEENS5_IJNSA_ILi192EEENSA_ILi128EEENSA_ILi32EEEEEENS_6half_tENS5_IJlSC_lEEESK_SL_NS4_8TiledMMAINS4_8MMA_AtomIJNS4_4SM904GMMA26MMA_64x128x16_F32F16F16_SSILNSP_5MajorE0ELSR_0ELNSP_7ScaleInE1ELSS_1EEEEEENS4_6LayoutISD_NS5_IJSC_NSA_ILi0EEESW_EEEEENS5_IJNS4_10UnderscoreESZ_SZ_EEEEENS4_13SM90_TMA_LOADENS4_14ComposedLayoutINS4_7SwizzleILi2ELi4ELi3EEENS4_18smem_ptr_flag_bitsILi16EEENSV_INS5_IJNSA_ILi8EEESI_EEENS5_IJSI_SC_EEEEEEEvNS4_8identityENS4_23SM90_TMA_LOAD_MULTICASTES1C_vS1D_EENS_8epilogue10collective6detail29Sm90TmaWarpSpecializedAdapterINS1H_15DefaultEpilogueISK_SL_SL_NS1G_6thread17LinearCombinationISK_Li1EffLNS1L_9ScaleType4KindE0ELNS_15FloatRoundStyleE2ESK_EENS1_15EpilogueDefaultEEEEEvvEEEEvNT_6ParamsE:
	.zero		1664


//--------------------- SYMBOLS --------------------------

	.type		.nv.reservedSmem.offset0,@object
	.size		.nv.reservedSmem.offset0,0x4
	.type		__assertfail,@function
